	.target	sm_103a

	.elftype	@"ET_EXEC"


//--------------------- .note.nv.tkinfo           --------------------------
	.section	.note.nv.tkinfo,"",@"SHT_NOTE"
	.sectionflags	@"SHF_NOTE_NV_TKINFO"
	.tkinfo
        /*0018*/ 	.word	0x00000002
        /*0030*/ 	.string	""
        /*0030*/ 	.string	"ptxas"
        /*0030*/ 	.string	"Cuda compilation tools, release 13.0, V13.0.88"
        /*0030*/ 	.string	"Build cuda_13.0.r13.0/compiler.36424714_0"
        /*0030*/ 	.string	"-arch sm_103a -m 64 "



//--------------------- .note.nv.cuinfo           --------------------------
	.section	.note.nv.cuinfo,"",@"SHT_NOTE"
	.sectionflags	@"SHF_NOTE_NV_CUINFO"
        /*0018*/ 	.short	0x0002
        /*001a*/ 	.short	0x0067
        /*001c*/ 	.short	0x0082
	.zero		2


//--------------------- .nv.info                  --------------------------
	.section	.nv.info,"",@"SHT_CUDA_INFO"
	.align	4


	//----- nvinfo : EIATTR_REGCOUNT
	.align		4
        /*0000*/ 	.byte	0x04, 0x2f
        /*0002*/ 	.short	(.L_29 - .L_28)
	.align		4
.L_28:
        /*0004*/ 	.word	index@(_Z18h_gemm_tall_kerneliiiPK6__halfS1_PS_b)
        /*0008*/ 	.word	0x00000020


	//----- nvinfo : EIATTR_FRAME_SIZE
	.align		4
.L_29:
        /*000c*/ 	.byte	0x04, 0x11
        /*000e*/ 	.short	(.L_31 - .L_30)
	.align		4
.L_30:
        /*0010*/ 	.word	index@(_Z18h_gemm_tall_kerneliiiPK6__halfS1_PS_b)
        /*0014*/ 	.word	0x00000000


	//----- nvinfo : EIATTR_REGCOUNT
	.align		4
.L_31:
        /*0018*/ 	.byte	0x04, 0x2f
        /*001a*/ 	.short	(.L_33 - .L_32)
	.align		4
.L_32:
        /*001c*/ 	.word	index@(_Z18h_gemm_wide_kerneliiiPK6__halfS1_PS_b)
        /*0020*/ 	.word	0x00000020


	//----- nvinfo : EIATTR_FRAME_SIZE
	.align		4
.L_33:
        /*0024*/ 	.byte	0x04, 0x11
        /*0026*/ 	.short	(.L_35 - .L_34)
	.align		4
.L_34:
        /*0028*/ 	.word	index@(_Z18h_gemm_wide_kerneliiiPK6__halfS1_PS_b)
        /*002c*/ 	.word	0x00000000


	//----- nvinfo : EIATTR_MIN_STACK_SIZE
	.align		4
.L_35:
        /*0030*/ 	.byte	0x04, 0x12
        /*0032*/ 	.short	(.L_37 - .L_36)
	.align		4
.L_36:
        /*0034*/ 	.word	index@(_Z18h_gemm_wide_kerneliiiPK6__halfS1_PS_b)
        /*0038*/ 	.word	0x00000000


	//----- nvinfo : EIATTR_MIN_STACK_SIZE
	.align		4
.L_37:
        /*003c*/ 	.byte	0x04, 0x12
        /*003e*/ 	.short	(.L_39 - .L_38)
	.align		4
.L_38:
        /*0040*/ 	.word	index@(_Z18h_gemm_tall_kerneliiiPK6__halfS1_PS_b)
        /*0044*/ 	.word	0x00000000
.L_39:


//--------------------- .nv.compat                --------------------------
	.section	.nv.compat,"",@"SHT_CUDA_COMPAT_INFO"
	.align	4
        /*0000*/ 	.byte	0x02, 0x09, 0x01, 0x00, 0x02, 0x02, 0x01, 0x00, 0x02, 0x05, 0x05, 0x00, 0x03, 0x07, 0x01, 0x01
        /*0010*/ 	.byte	0x02, 0x03, 0x00, 0x00, 0x02, 0x06, 0x01, 0x00, 0x04, 0x0b, 0x08, 0x00, 0x00, 0x00, 0x00, 0x00
        /*0020*/ 	.byte	0x00, 0x00, 0x00, 0x00


//--------------------- .nv.info._Z18h_gemm_wide_kerneliiiPK6__halfS1_PS_b --------------------------
	.section	.nv.info._Z18h_gemm_wide_kerneliiiPK6__halfS1_PS_b,"",@"SHT_CUDA_INFO"
	.sectionflags	@""
	.align	4


	//----- nvinfo : EIATTR_CUDA_API_VERSION
	.align		4
        /*0000*/ 	.byte	0x04, 0x37
        /*0002*/ 	.short	(.L_41 - .L_40)
.L_40:
        /*0004*/ 	.word	0x00000082


	//----- nvinfo : EIATTR_KPARAM_INFO
	.align		4
.L_41:
        /*0008*/ 	.byte	0x04, 0x17
        /*000a*/ 	.short	(.L_43 - .L_42)
.L_42:
        /*000c*/ 	.word	0x00000000
        /*0010*/ 	.short	0x0006
        /*0012*/ 	.short	0x0028
        /*0014*/ 	.byte	0x00, 0xf0, 0x05, 0x00


	//----- nvinfo : EIATTR_KPARAM_INFO
	.align		4
.L_43:
        /*0018*/ 	.byte	0x04, 0x17
        /*001a*/ 	.short	(.L_45 - .L_44)
.L_44:
        /*001c*/ 	.word	0x00000000
        /*0020*/ 	.short	0x0005
        /*0022*/ 	.short	0x0020
        /*0024*/ 	.byte	0x00, 0xf5, 0x21, 0x00


	//----- nvinfo : EIATTR_KPARAM_INFO
	.align		4
.L_45:
        /*0028*/ 	.byte	0x04, 0x17
        /*002a*/ 	.short	(.L_47 - .L_46)
.L_46:
        /*002c*/ 	.word	0x00000000
        /*0030*/ 	.short	0x0004
        /*0032*/ 	.short	0x0018
        /*0034*/ 	.byte	0x00, 0xf5, 0x21, 0x00


	//----- nvinfo : EIATTR_KPARAM_INFO
	.align		4
.L_47:
        /*0038*/ 	.byte	0x04, 0x17
        /*003a*/ 	.short	(.L_49 - .L_48)
.L_48:
        /*003c*/ 	.word	0x00000000
        /*0040*/ 	.short	0x0003
        /*0042*/ 	.short	0x0010
        /*0044*/ 	.byte	0x00, 0xf5, 0x21, 0x00


	//----- nvinfo : EIATTR_KPARAM_INFO
	.align		4
.L_49:
        /*0048*/ 	.byte	0x04, 0x17
        /*004a*/ 	.short	(.L_51 - .L_50)
.L_50:
        /*004c*/ 	.word	0x00000000
        /*0050*/ 	.short	0x0002
        /*0052*/ 	.short	0x0008
        /*0054*/ 	.byte	0x00, 0xf0, 0x11, 0x00


	//----- nvinfo : EIATTR_KPARAM_INFO
	.align		4
.L_51:
        /*0058*/ 	.byte	0x04, 0x17
        /*005a*/ 	.short	(.L_53 - .L_52)
.L_52:
        /*005c*/ 	.word	0x00000000
        /*0060*/ 	.short	0x0001
        /*0062*/ 	.short	0x0004
        /*0064*/ 	.byte	0x00, 0xf0, 0x11, 0x00


	//----- nvinfo : EIATTR_KPARAM_INFO
	.align		4
.L_53:
        /*0068*/ 	.byte	0x04, 0x17
        /*006a*/ 	.short	(.L_55 - .L_54)
.L_54:
        /*006c*/ 	.word	0x00000000
        /*0070*/ 	.short	0x0000
        /*0072*/ 	.short	0x0000
        /*0074*/ 	.byte	0x00, 0xf0, 0x11, 0x00


	//----- nvinfo : EIATTR_SPARSE_MMA_MASK
	.align		4
.L_55:
        /*0078*/ 	.byte	0x03, 0x50
        /*007a*/ 	.short	0x0000


	//----- nvinfo : EIATTR_MAXREG_COUNT
	.align		4
        /*007c*/ 	.byte	0x03, 0x1b
        /*007e*/ 	.short	0x00ff


	//----- nvinfo : EIATTR_NUM_BARRIERS
	.align		4
        /*0080*/ 	.byte	0x02, 0x4c
        /*0082*/ 	.byte	0x01
	.zero		1


	//----- nvinfo : EIATTR_MERCURY_ISA_VERSION
	.align		4
        /*0084*/ 	.byte	0x03, 0x5f
        /*0086*/ 	.short	0x0101


	//----- nvinfo : EIATTR_VRC_CTA_INIT_COUNT
	.align		4
        /*0088*/ 	.byte	0x02, 0x4a
	.zero		1
	.zero		1


	//----- nvinfo : EIATTR_EXIT_INSTR_OFFSETS
	.align		4
        /*008c*/ 	.byte	0x04, 0x1c
        /*008e*/ 	.short	(.L_57 - .L_56)


	//   ....[0]....
.L_56:
        /*0090*/ 	.word	0x00000060


	//   ....[1]....
        /*0094*/ 	.word	0x000001b0


	//   ....[2]....
        /*0098*/ 	.word	0x00000ba0


	//   ....[3]....
        /*009c*/ 	.word	0x00000c20


	//----- nvinfo : EIATTR_CBANK_PARAM_SIZE
	.align		4
.L_57:
        /*00a0*/ 	.byte	0x03, 0x19
        /*00a2*/ 	.short	0x0029


	//----- nvinfo : EIATTR_PARAM_CBANK
	.align		4
        /*00a4*/ 	.byte	0x04, 0x0a
        /*00a6*/ 	.short	(.L_59 - .L_58)
	.align		4
.L_58:
        /*00a8*/ 	.word	index@(.nv.constant0._Z18h_gemm_wide_kerneliiiPK6__halfS1_PS_b)
        /*00ac*/ 	.short	0x0380
        /*00ae*/ 	.short	0x0029


	//----- nvinfo : EIATTR_SW_WAR
	.align		4
.L_59:
        /*00b0*/ 	.byte	0x04, 0x36
        /*00b2*/ 	.short	(.L_61 - .L_60)
.L_60:
        /*00b4*/ 	.word	0x00000008
.L_61:


//--------------------- .nv.info._Z18h_gemm_tall_kerneliiiPK6__halfS1_PS_b --------------------------
	.section	.nv.info._Z18h_gemm_tall_kerneliiiPK6__halfS1_PS_b,"",@"SHT_CUDA_INFO"
	.sectionflags	@""
	.align	4


	//----- nvinfo : EIATTR_CUDA_API_VERSION
	.align		4
        /*0000*/ 	.byte	0x04, 0x37
        /*0002*/ 	.short	(.L_63 - .L_62)
.L_62:
        /*0004*/ 	.word	0x00000082


	//----- nvinfo : EIATTR_KPARAM_INFO
	.align		4
.L_63:
        /*0008*/ 	.byte	0x04, 0x17
        /*000a*/ 	.short	(.L_65 - .L_64)
.L_64:
        /*000c*/ 	.word	0x00000000
        /*0010*/ 	.short	0x0006
        /*0012*/ 	.short	0x0028
        /*0014*/ 	.byte	0x00, 0xf0, 0x05, 0x00


	//----- nvinfo : EIATTR_KPARAM_INFO
	.align		4
.L_65:
        /*0018*/ 	.byte	0x04, 0x17
        /*001a*/ 	.short	(.L_67 - .L_66)
.L_66:
        /*001c*/ 	.word	0x00000000
        /*0020*/ 	.short	0x0005
        /*0022*/ 	.short	0x0020
        /*0024*/ 	.byte	0x00, 0xf5, 0x21, 0x00


	//----- nvinfo : EIATTR_KPARAM_INFO
	.align		4
.L_67:
        /*0028*/ 	.byte	0x04, 0x17
        /*002a*/ 	.short	(.L_69 - .L_68)
.L_68:
        /*002c*/ 	.word	0x00000000
        /*0030*/ 	.short	0x0004
        /*0032*/ 	.short	0x0018
        /*0034*/ 	.byte	0x00, 0xf5, 0x21, 0x00


	//----- nvinfo : EIATTR_KPARAM_INFO
	.align		4
.L_69:
        /*0038*/ 	.byte	0x04, 0x17
        /*003a*/ 	.short	(.L_71 - .L_70)
.L_70:
        /*003c*/ 	.word	0x00000000
        /*0040*/ 	.short	0x0003
        /*0042*/ 	.short	0x0010
        /*0044*/ 	.byte	0x00, 0xf5, 0x21, 0x00


	//----- nvinfo : EIATTR_KPARAM_INFO
	.align		4
.L_71:
        /*0048*/ 	.byte	0x04, 0x17
        /*004a*/ 	.short	(.L_73 - .L_72)
.L_72:
        /*004c*/ 	.word	0x00000000
        /*0050*/ 	.short	0x0002
        /*0052*/ 	.short	0x0008
        /*0054*/ 	.byte	0x00, 0xf0, 0x11, 0x00


	//----- nvinfo : EIATTR_KPARAM_INFO
	.align		4
.L_73:
        /*0058*/ 	.byte	0x04, 0x17
        /*005a*/ 	.short	(.L_75 - .L_74)
.L_74:
        /*005c*/ 	.word	0x00000000
        /*0060*/ 	.short	0x0001
        /*0062*/ 	.short	0x0004
        /*0064*/ 	.byte	0x00, 0xf0, 0x11, 0x00


	//----- nvinfo : EIATTR_KPARAM_INFO
	.align		4
.L_75:
        /*0068*/ 	.byte	0x04, 0x17
        /*006a*/ 	.short	(.L_77 - .L_76)
.L_76:
        /*006c*/ 	.word	0x00000000
        /*0070*/ 	.short	0x0000
        /*0072*/ 	.short	0x0000
        /*0074*/ 	.byte	0x00, 0xf0, 0x11, 0x00


	//----- nvinfo : EIATTR_SPARSE_MMA_MASK
	.align		4
.L_77:
        /*0078*/ 	.byte	0x03, 0x50
        /*007a*/ 	.short	0x0000


	//----- nvinfo : EIATTR_MAXREG_COUNT
	.align		4
        /*007c*/ 	.byte	0x03, 0x1b
        /*007e*/ 	.short	0x00ff


	//----- nvinfo : EIATTR_NUM_BARRIERS
	.align		4
        /*0080*/ 	.byte	0x02, 0x4c
        /*0082*/ 	.byte	0x01
	.zero		1


	//----- nvinfo : EIATTR_MERCURY_ISA_VERSION
	.align		4
        /*0084*/ 	.byte	0x03, 0x5f
        /*0086*/ 	.short	0x0101


	//----- nvinfo : EIATTR_VRC_CTA_INIT_COUNT
	.align		4
        /*0088*/ 	.byte	0x02, 0x4a
	.zero		1
	.zero		1


	//----- nvinfo : EIATTR_EXIT_INSTR_OFFSETS
	.align		4
        /*008c*/ 	.byte	0x04, 0x1c
        /*008e*/ 	.short	(.L_79 - .L_78)


	//   ....[0]....
.L_78:
        /*0090*/ 	.word	0x000000a0


	//   ....[1]....
        /*0094*/ 	.word	0x00001bb0


	//   ....[2]....
        /*0098*/ 	.word	0x00002290


	//----- nvinfo : EIATTR_CRS_STACK_SIZE
	.align		4
.L_79:
        /*009c*/ 	.byte	0x04, 0x1e
        /*009e*/ 	.short	(.L_81 - .L_80)
.L_80:
        /*00a0*/ 	.word	0x00000000


	//----- nvinfo : EIATTR_CBANK_PARAM_SIZE
	.align		4
.L_81:
        /*00a4*/ 	.byte	0x03, 0x19
        /*00a6*/ 	.short	0x0029


	//----- nvinfo : EIATTR_PARAM_CBANK
	.align		4
        /*00a8*/ 	.byte	0x04, 0x0a
        /*00aa*/ 	.short	(.L_83 - .L_82)
	.align		4
.L_82:
        /*00ac*/ 	.word	index@(.nv.constant0._Z18h_gemm_tall_kerneliiiPK6__halfS1_PS_b)
        /*00b0*/ 	.short	0x0380
        /*00b2*/ 	.short	0x0029


	//----- nvinfo : EIATTR_SW_WAR
	.align		4
.L_83:
        /*00b4*/ 	.byte	0x04, 0x36
        /*00b6*/ 	.short	(.L_85 - .L_84)
.L_84:
        /*00b8*/ 	.word	0x00000008
.L_85:


//--------------------- .nv.callgraph             --------------------------
	.section	.nv.callgraph,"",@"SHT_CUDA_CALLGRAPH"
	.align	4
	.sectionentsize	8
	.align		4
        /*0000*/ 	.word	0x00000000
	.align		4
        /*0004*/ 	.word	0xffffffff
	.align		4
        /*0008*/ 	.word	0x00000000
	.align		4
        /*000c*/ 	.word	0xfffffffe
	.align		4
        /*0010*/ 	.word	0x00000000
	.align		4
        /*0014*/ 	.word	0xfffffffd
	.align		4
        /*0018*/ 	.word	0x00000000
	.align		4
        /*001c*/ 	.word	0xfffffffc


//--------------------- .nv.constant4             --------------------------
	.section	.nv.constant4,"a",@progbits
	.align	8
	.align		8
.nv.constant4:
        /*0000*/ 	.dword	_ZN39_INTERNAL_49a0f747_9_h_gemm_cu_0245b5694cuda3std3__45__cpo5beginE
	.align		8
        /*0008*/ 	.dword	_ZN39_INTERNAL_49a0f747_9_h_gemm_cu_0245b5694cuda3std3__45__cpo3endE
	.align		8
        /*0010*/ 	.dword	_ZN39_INTERNAL_49a0f747_9_h_gemm_cu_0245b5694cuda3std3__45__cpo6cbeginE
	.align		8
        /*0018*/ 	.dword	_ZN39_INTERNAL_49a0f747_9_h_gemm_cu_0245b5694cuda3std3__45__cpo4cendE
	.align		8
        /*0020*/ 	.dword	_ZN39_INTERNAL_49a0f747_9_h_gemm_cu_0245b5694cuda3std3__45__cpo6rbeginE
	.align		8
        /*0028*/ 	.dword	_ZN39_INTERNAL_49a0f747_9_h_gemm_cu_0245b5694cuda3std3__45__cpo4rendE
	.align		8
        /*0030*/ 	.dword	_ZN39_INTERNAL_49a0f747_9_h_gemm_cu_0245b5694cuda3std3__45__cpo7crbeginE
	.align		8
        /*0038*/ 	.dword	_ZN39_INTERNAL_49a0f747_9_h_gemm_cu_0245b5694cuda3std3__45__cpo5crendE
	.align		8
        /*0040*/ 	.dword	_ZN39_INTERNAL_49a0f747_9_h_gemm_cu_0245b5694cuda3std3__441_GLOBAL__N__49a0f747_9_h_gemm_cu_0245b5696ignoreE
	.align		8
        /*0048*/ 	.dword	_ZN39_INTERNAL_49a0f747_9_h_gemm_cu_0245b5694cuda3std3__419piecewise_constructE
	.align		8
        /*0050*/ 	.dword	_ZN39_INTERNAL_49a0f747_9_h_gemm_cu_0245b5694cuda3std3__48in_placeE
	.align		8
        /*0058*/ 	.dword	_ZN39_INTERNAL_49a0f747_9_h_gemm_cu_0245b5694cuda3std3__420unreachable_sentinelE
	.align		8
        /*0060*/ 	.dword	_ZN39_INTERNAL_49a0f747_9_h_gemm_cu_0245b5694cuda3std6ranges3__45__cpo4swapE
	.align		8
        /*0068*/ 	.dword	_ZN39_INTERNAL_49a0f747_9_h_gemm_cu_0245b5694cuda3std6ranges3__45__cpo9iter_moveE
	.align		8
        /*0070*/ 	.dword	_ZN39_INTERNAL_49a0f747_9_h_gemm_cu_0245b5694cuda3std6ranges3__45__cpo5beginE
	.align		8
        /*0078*/ 	.dword	_ZN39_INTERNAL_49a0f747_9_h_gemm_cu_0245b5694cuda3std6ranges3__45__cpo3endE
	.align		8
        /*0080*/ 	.dword	_ZN39_INTERNAL_49a0f747_9_h_gemm_cu_0245b5694cuda3std6ranges3__45__cpo6cbeginE
	.align		8
        /*0088*/ 	.dword	_ZN39_INTERNAL_49a0f747_9_h_gemm_cu_0245b5694cuda3std6ranges3__45__cpo4cendE
	.align		8
        /*0090*/ 	.dword	_ZN39_INTERNAL_49a0f747_9_h_gemm_cu_0245b5694cuda3std6ranges3__45__cpo7advanceE
	.align		8
        /*0098*/ 	.dword	_ZN39_INTERNAL_49a0f747_9_h_gemm_cu_0245b5694cuda3std6ranges3__45__cpo9iter_swapE
	.align		8
        /*00a0*/ 	.dword	_ZN39_INTERNAL_49a0f747_9_h_gemm_cu_0245b5694cuda3std6ranges3__45__cpo4nextE
	.align		8
        /*00a8*/ 	.dword	_ZN39_INTERNAL_49a0f747_9_h_gemm_cu_0245b5694cuda3std6ranges3__45__cpo4prevE
	.align		8
        /*00b0*/ 	.dword	_ZN39_INTERNAL_49a0f747_9_h_gemm_cu_0245b5694cuda3std6ranges3__45__cpo4dataE
	.align		8
        /*00b8*/ 	.dword	_ZN39_INTERNAL_49a0f747_9_h_gemm_cu_0245b5694cuda3std6ranges3__45__cpo5cdataE
	.align		8
        /*00c0*/ 	.dword	_ZN39_INTERNAL_49a0f747_9_h_gemm_cu_0245b5694cuda3std6ranges3__45__cpo4sizeE
	.align		8
        /*00c8*/ 	.dword	_ZN39_INTERNAL_49a0f747_9_h_gemm_cu_0245b5694cuda3std6ranges3__45__cpo5ssizeE
	.align		8
        /*00d0*/ 	.dword	_ZN39_INTERNAL_49a0f747_9_h_gemm_cu_0245b5694cuda3std6ranges3__45__cpo8distanceE
	.align		8
        /*00d8*/ 	.dword	_ZN39_INTERNAL_49a0f747_9_h_gemm_cu_0245b5696thrust24THRUST_300001_SM_1030_NS6system6detail10sequential3seqE


//--------------------- .text._Z18h_gemm_wide_kerneliiiPK6__halfS1_PS_b --------------------------
	.section	.text._Z18h_gemm_wide_kerneliiiPK6__halfS1_PS_b,"ax",@progbits
	.align	128
        .global         _Z18h_gemm_wide_kerneliiiPK6__halfS1_PS_b
        .type           _Z18h_gemm_wide_kerneliiiPK6__halfS1_PS_b,@function
        .size           _Z18h_gemm_wide_kerneliiiPK6__halfS1_PS_b,(.L_x_39 - _Z18h_gemm_wide_kerneliiiPK6__halfS1_PS_b)
        .other          _Z18h_gemm_wide_kerneliiiPK6__halfS1_PS_b,@"STO_CUDA_ENTRY STV_DEFAULT"
_Z18h_gemm_wide_kerneliiiPK6__halfS1_PS_b:
.text._Z18h_gemm_wide_kerneliiiPK6__halfS1_PS_b:
[----:B------:R-:W-:Y:S01]  /*0000*/  LDC R1, c[0x0][0x37c] ;  /* 0x0000df00ff017b82 */ /* 0x000fe20000000800 */
[----:B------:R-:W0:Y:S07]  /*0010*/  S2R R0, SR_TID.Y ;  /* 0x0000000000007919 */ /* 0x000e2e0000002200 */
[----:B------:R-:W0:Y:S01]  /*0020*/  S2UR UR4, SR_CTAID.Y ;  /* 0x00000000000479c3 */ /* 0x000e220000002600 */
[----:B------:R-:W1:Y:S01]  /*0030*/  LDCU UR5, c[0x0][0x380] ;  /* 0x00007000ff0577ac */ /* 0x000e620008000800 */
[----:B0-----:R-:W-:-:S04]  /*0040*/  IADD3 R9, PT, PT, R0, UR4, RZ ;  /* 0x0000000400097c10 */ /* 0x001fc8000fffe0ff */
[----:B-1----:R-:W-:-:S13]  /*0050*/  ISETP.GE.AND P0, PT, R9, UR5, PT ;  /* 0x0000000509007c0c */ /* 0x002fda000bf06270 */
[----:B------:R-:W-:Y:S05]  /*0060*/  @P0 EXIT ;  /* 0x000000000000094d */ /* 0x000fea0003800000 */
[----:B------:R-:W0:Y:S01]  /*0070*/  S2R R2, SR_TID.X ;  /* 0x0000000000027919 */ /* 0x000e220000002100 */
[----:B------:R-:W0:Y:S01]  /*0080*/  LDCU UR9, c[0x0][0x388] ;  /* 0x00007100ff0977ac */ /* 0x000e220008000800 */
[----:B------:R-:W1:Y:S01]  /*0090*/  LDC R5, c[0x0][0x384] ;  /* 0x0000e100ff057b82 */ /* 0x000e620000000800 */
[----:B------:R-:W2:Y:S07]  /*00a0*/  LDCU.64 UR10, c[0x0][0x358] ;  /* 0x00006b00ff0a77ac */ /* 0x000eae0008000a00 */
[----:B------:R-:W3:Y:S01]  /*00b0*/  LDC.64 R18, c[0x0][0x3a0] ;  /* 0x0000e800ff127b82 */ /* 0x000ee20000000a00 */
[----:B0-----:R-:W-:-:S13]  /*00c0*/  ISETP.GE.AND P0, PT, R2, UR9, PT ;  /* 0x0000000902007c0c */ /* 0x001fda000bf06270 */
[----:B------:R-:W0:Y:S01]  /*00d0*/  @!P0 LDC.64 R6, c[0x0][0x390] ;  /* 0x0000e400ff068b82 */ /* 0x000e220000000a00 */
[----:B------:R-:W-:-:S04]  /*00e0*/  @!P0 IMAD R3, R9, UR9, R2 ;  /* 0x0000000909038c24 */ /* 0x000fc8000f8e0202 */
[----:B0-----:R-:W-:-:S06]  /*00f0*/  @!P0 IMAD.WIDE.U32 R6, R3, 0x2, R6 ;  /* 0x0000000203068825 */ /* 0x001fcc00078e0006 */
[----:B--2---:R-:W2:Y:S01]  /*0100*/  @!P0 LDG.E.U16.CONSTANT R6, desc[UR10][R6.64] ;  /* 0x0000000a06068981 */ /* 0x004ea2000c1e9500 */
[----:B------:R-:W-:Y:S01]  /*0110*/  @!P0 MOV R4, 0x400 ;  /* 0x0000040000048802 */ /* 0x000fe20000000f00 */
[----:B------:R-:W0:Y:S01]  /*0120*/  @!P0 S2R R11, SR_CgaCtaId ;  /* 0x00000000000b8919 */ /* 0x000e220000008800 */
[----:B------:R-:W4:Y:S02]  /*0130*/  S2R R3, SR_CTAID.X ;  /* 0x0000000000037919 */ /* 0x000f240000002500 */
[----:B0-----:R-:W-:-:S04]  /*0140*/  @!P0 LEA R11, R11, R4, 0x18 ;  /* 0x000000040b0b8211 */ /* 0x001fc800078ec0ff */
[----:B------:R-:W-:Y:S02]  /*0150*/  @!P0 LEA R11, R2, R11, 0x1 ;  /* 0x0000000b020b8211 */ /* 0x000fe400078e08ff */
[----:B----4-:R-:W-:-:S04]  /*0160*/  LEA R4, R3, R2, 0x5 ;  /* 0x0000000203047211 */ /* 0x010fc800078e28ff */
[-C--:B-1----:R-:W-:Y:S01]  /*0170*/  ISETP.GE.AND P1, PT, R4, R5.reuse, PT ;  /* 0x000000050400720c */ /* 0x082fe20003f26270 */
[----:B------:R-:W-:Y:S01]  /*0180*/  IMAD R9, R9, R5, R4 ;  /* 0x0000000509097224 */ /* 0x000fe200078e0204 */
[----:B--2---:R0:W-:Y:S01]  /*0190*/  @!P0 STS.U16 [R11], R6 ;  /* 0x000000060b008388 */ /* 0x0041e20000000400 */
[----:B------:R-:W-:Y:S10]  /*01a0*/  BAR.SYNC.DEFER_BLOCKING 0x0 ;  /* 0x0000000000007b1d */ /* 0x000ff40000010000 */
[----:B---3--:R-:W-:Y:S05]  /*01b0*/  @P1 EXIT ;  /* 0x000000000000194d */ /* 0x008fea0003800000 */
[----:B------:R-:W-:Y:S01]  /*01c0*/  UISETP.GE.AND UP0, UPT, UR9, 0x1, UPT ;  /* 0x000000010900788c */ /* 0x000fe2000bf06270 */
[----:B------:R-:W-:Y:S01]  /*01d0*/  IMAD.WIDE R18, R9, 0x2, R18 ;  /* 0x0000000209127825 */ /* 0x000fe200078e0212 */
[----:B------:R-:W-:-:S07]  /*01e0*/  PRMT R12, RZ, 0x7610, R12 ;  /* 0x00007610ff0c7816 */ /* 0x000fce000000000c */
[----:B------:R-:W-:Y:S05]  /*01f0*/  BRA.U !UP0, `(.L_x_0) ;  /* 0x0000000908647547 */ /* 0x000fea000b800000 */
[----:B------:R-:W-:Y:S01]  /*0200*/  UISETP.GE.U32.AND UP1, UPT, UR9, 0x10, UPT ;  /* 0x000000100900788c */ /* 0x000fe2000bf26070 */
[----:B------:R-:W-:Y:S01]  /*0210*/  PRMT R12, RZ, 0x7610, R12 ;  /* 0x00007610ff0c7816 */ /* 0x000fe2000000000c */
[----:B------:R-:W-:Y:S01]  /*0220*/  ULOP3.LUT UR7, UR9, 0xf, URZ, 0xc0, !UPT ;  /* 0x0000000f09077892 */ /* 0x000fe2000f8ec0ff */
[----:B------:R-:W-:-:S03]  /*0230*/  UMOV UR4, URZ ;  /* 0x000000ff00047c82 */ /* 0x000fc60008000000 */
[----:B------:R-:W-:-:S03]  /*0240*/  UISETP.NE.AND UP0, UPT, UR7, URZ, UPT ;  /* 0x000000ff0700728c */ /* 0x000fc6000bf05270 */
[----:B------:R-:W-:Y:S08]  /*0250*/  BRA.U !UP1, `(.L_x_1) ;  /* 0x0000000509087547 */ /* 0x000ff0000b800000 */
[----:B------:R-:W1:Y:S01]  /*0260*/  S2UR UR6, SR_CgaCtaId ;  /* 0x00000000000679c3 */ /* 0x000e620000008800 */
[----:B------:R-:W-:Y:S01]  /*0270*/  UMOV UR5, 0x400 ;  /* 0x0000040000057882 */ /* 0x000fe20000000000 */
[----:B------:R-:W-:Y:S01]  /*0280*/  ULOP3.LUT UR4, UR9, 0x7ffffff0, URZ, 0xc0, !UPT ;  /* 0x7ffffff009047892 */ /* 0x000fe2000f8ec0ff */
[----:B0-----:R-:W-:Y:S02]  /*0290*/  MOV R6, R4 ;  /* 0x0000000400067202 */ /* 0x001fe40000000f00 */
[----:B------:R-:W-:Y:S01]  /*02a0*/  PRMT R12, RZ, 0x7610, R12 ;  /* 0x00007610ff0c7816 */ /* 0x000fe2000000000c */
[----:B-1----:R-:W-:Y:S02]  /*02b0*/  ULEA UR5, UR6, UR5, 0x18 ;  /* 0x0000000506057291 */ /* 0x002fe4000f8ec0ff */
[----:B------:R-:W-:Y:S02]  /*02c0*/  UIADD3 UR6, UPT, UPT, -UR4, URZ, URZ ;  /* 0x000000ff04067290 */ /* 0x000fe4000fffe1ff */
[----:B------:R-:W-:-:S12]  /*02d0*/  UIADD3 UR5, UPT, UPT, UR5, 0x10, URZ ;  /* 0x0000001005057890 */ /* 0x000fd8000fffe0ff */
.L_x_2:
[----:B------:R-:W0:Y:S01]  /*02e0*/  LDC.64 R22, c[0x0][0x398] ;  /* 0x0000e600ff167b82 */ /* 0x000e220000000a00 */
[----:B------:R-:W1:Y:S01]  /*02f0*/  LDS.64 R14, [UR5+-0x10] ;  /* 0xfffff005ff0e7984 */ /* 0x000e620008000a00 */
[----:B0-----:R-:W-:-:S05]  /*0300*/  IMAD.WIDE R22, R6, 0x2, R22 ;  /* 0x0000000206167825 */ /* 0x001fca00078e0216 */
[----:B------:R-:W1:Y:S01]  /*0310*/  LDG.E.U16.CONSTANT R9, desc[UR10][R22.64] ;  /* 0x0000000a16097981 */ /* 0x000e62000c1e9500 */
[----:B------:R-:W-:-:S05]  /*0320*/  IMAD.WIDE R10, R5, 0x2, R22 ;  /* 0x00000002050a7825 */ /* 0x000fca00078e0216 */
[----:B------:R0:W2:Y:S01]  /*0330*/  LDG.E.U16.CONSTANT R13, desc[UR10][R10.64] ;  /* 0x0000000a0a0d7981 */ /* 0x0000a2000c1e9500 */
[----:B------:R-:W-:-:S05]  /*0340*/  IMAD.WIDE R20, R5, 0x2, R10 ;  /* 0x0000000205147825 */ /* 0x000fca00078e020a */
[----:B------:R3:W4:Y:S01]  /*0350*/  LDG.E.U16.CONSTANT R26, desc[UR10][R20.64] ;  /* 0x0000000a141a7981 */ /* 0x000722000c1e9500 */
[----:B------:R-:W-:-:S04]  /*0360*/  IMAD.WIDE R16, R5, 0x2, R20 ;  /* 0x0000000205107825 */ /* 0x000fc800078e0214 */
[C---:B0-----:R-:W-:Y:S02]  /*0370*/  IMAD.WIDE R10, R5.reuse, 0x2, R16 ;  /* 0x00000002050a7825 */ /* 0x041fe400078e0210 */
[----:B------:R-:W5:Y:S02]  /*0380*/  LDG.E.U16.CONSTANT R16, desc[UR10][R16.64] ;  /* 0x0000000a10107981 */ /* 0x000f64000c1e9500 */
[----:B---3--:R-:W-:-:S05]  /*0390*/  IMAD.WIDE R20, R5, 0x2, R10 ;  /* 0x0000000205147825 */ /* 0x008fca00078e020a */
[----:B------:R0:W3:Y:S01]  /*03a0*/  LDG.E.U16.CONSTANT R8, desc[UR10][R20.64] ;  /* 0x0000000a14087981 */ /* 0x0000e2000c1e9500 */
[----:B------:R-:W-:-:S03]  /*03b0*/  IMAD.WIDE R28, R5, 0x2, R20 ;  /* 0x00000002051c7825 */ /* 0x000fc600078e0214 */
[----:B------:R0:W3:Y:S01]  /*03c0*/  LDG.E.U16.CONSTANT R17, desc[UR10][R10.64] ;  /* 0x0000000a0a117981 */ /* 0x0000e2000c1e9500 */
[----:B------:R-:W-:-:S03]  /*03d0*/  IMAD.WIDE R22, R5, 0x2, R28 ;  /* 0x0000000205167825 */ /* 0x000fc600078e021c */
[----:B------:R0:W3:Y:S01]  /*03e0*/  LDG.E.U16.CONSTANT R7, desc[UR10][R28.64] ;  /* 0x0000000a1c077981 */ /* 0x0000e2000c1e9500 */
[----:B------:R-:W-:-:S03]  /*03f0*/  IMAD.WIDE R24, R5, 0x2, R22 ;  /* 0x0000000205187825 */ /* 0x000fc600078e0216 */
[----:B------:R-:W3:Y:S01]  /*0400*/  LDG.E.U16.CONSTANT R22, desc[UR10][R22.64] ;  /* 0x0000000a16167981 */ /* 0x000ee2000c1e9500 */
[----:B0-----:R-:W-:-:S03]  /*0410*/  IMAD.WIDE R20, R5, 0x2, R24 ;  /* 0x0000000205147825 */ /* 0x001fc600078e0218 */
[----:B------:R-:W3:Y:S01]  /*0420*/  LDG.E.U16.CONSTANT R25, desc[UR10][R24.64] ;  /* 0x0000000a18197981 */ /* 0x000ee2000c1e9500 */
[----:B------:R-:W-:-:S03]  /*0430*/  IMAD.WIDE R10, R5, 0x2, R20 ;  /* 0x00000002050a7825 */ /* 0x000fc600078e0214 */
[----:B------:R-:W3:Y:S01]  /*0440*/  LDG.E.U16.CONSTANT R27, desc[UR10][R20.64] ;  /* 0x0000000a141b7981 */ /* 0x000ee2000c1e9500 */
[----:B------:R-:W-:-:S03]  /*0450*/  IMAD.WIDE R28, R5, 0x2, R10 ;  /* 0x00000002051c7825 */ /* 0x000fc600078e020a */
[----:B------:R0:W3:Y:S04]  /*0460*/  LDG.E.U16.CONSTANT R24, desc[UR10][R10.64] ;  /* 0x0000000a0a187981 */ /* 0x0000e8000c1e9500 */
[----:B------:R0:W3:Y:S02]  /*0470*/  LDG.E.U16.CONSTANT R23, desc[UR10][R28.64] ;  /* 0x0000000a1c177981 */ /* 0x0000e4000c1e9500 */
[----:B0-----:R-:W-:-:S04]  /*0480*/  IMAD.WIDE R10, R5, 0x2, R28 ;  /* 0x00000002050a7825 */ /* 0x001fc800078e021c */
[C---:B------:R-:W-:Y:S02]  /*0490*/  IMAD.WIDE R20, R5.reuse, 0x2, R10 ;  /* 0x0000000205147825 */ /* 0x040fe400078e020a */
[----:B------:R-:W3:Y:S02]  /*04a0*/  LDG.E.U16.CONSTANT R11, desc[UR10][R10.64] ;  /* 0x0000000a0a0b7981 */ /* 0x000ee4000c1e9500 */
[C---:B------:R-:W-:Y:S02]  /*04b0*/  IMAD.WIDE R28, R5.reuse, 0x2, R20 ;  /* 0x00000002051c7825 */ /* 0x040fe400078e0214 */
[----:B------:R0:W3:Y:S02]  /*04c0*/  LDG.E.U16.CONSTANT R10, desc[UR10][R20.64] ;  /* 0x0000000a140a7981 */ /* 0x0000e4000c1e9500 */
[----:B0-----:R-:W-:-:S06]  /*04d0*/  IMAD.WIDE R20, R5, 0x2, R28 ;  /* 0x0000000205147825 */ /* 0x001fcc00078e021c */
[----:B------:R3:W3:Y:S01]  /*04e0*/  LDG.E.U16.CONSTANT R20, desc[UR10][R20.64] ;  /* 0x0000000a14147981 */ /* 0x0006e2000c1e9500 */
[----:B-1----:R-:W-:-:S03]  /*04f0*/  HFMA2 R12, R14.H0_H0, R9.H0_H0, R12.H0_H0 ;  /* 0x200000090e0c7231 */ /* 0x002fc6000004080c */
[----:B------:R-:W3:Y:S01]  /*0500*/  LDG.E.U16.CONSTANT R9, desc[UR10][R28.64] ;  /* 0x0000000a1c097981 */ /* 0x000ee2000c1e9500 */
[----:B--2---:R-:W-:-:S04]  /*0510*/  HFMA2 R13, R14.H1_H1, R13.H0_H0, R12.H0_H0 ;  /* 0x2000000d0e0d7231 */ /* 0x004fc80000040c0c */
[C---:B----4-:R-:W-:Y:S02]  /*0520*/  HFMA2 R26, R15.reuse.H0_H0, R26.H0_H0, R13.H0_H0 ;  /* 0x2000001a0f1a7231 */ /* 0x050fe4000004080d */
[----:B------:R-:W3:Y:S02]  /*0530*/  LDS.64 R12, [UR5+-0x8] ;  /* 0xfffff805ff0c7984 */ /* 0x000ee40008000a00 */
[----:B-----5:R-:W-:Y:S02]  /*0540*/  HFMA2 R16, R15.H1_H1, R16.H0_H0, R26.H0_H0 ;  /* 0x200000100f107231 */ /* 0x020fe40000040c1a */
[----:B------:R-:W0:Y:S02]  /*0550*/  LDS.64 R14, [UR5] ;  /* 0x00000005ff0e7984 */ /* 0x000e240008000a00 */
[C---:B---3--:R-:W-:Y:S02]  /*0560*/  HFMA2 R21, R12.reuse.H0_H0, R17.H0_H0, R16.H0_H0 ;  /* 0x200000110c157231 */ /* 0x048fe40000040810 */
[----:B------:R-:W1:Y:S02]  /*0570*/  LDS.64 R16, [UR5+0x8] ;  /* 0x00000805ff107984 */ /* 0x000e640008000a00 */
[----:B------:R-:W-:-:S04]  /*0580*/  HFMA2 R8, R12.H1_H1, R8.H0_H0, R21.H0_H0 ;  /* 0x200000080c087231 */ /* 0x000fc80000040c15 */
[----:B------:R-:W-:-:S04]  /*0590*/  HFMA2 R7, R13.H0_H0, R7.H0_H0, R8.H0_H0 ;  /* 0x200000070d077231 */ /* 0x000fc80000040808 */
[----:B------:R-:W-:-:S04]  /*05a0*/  HFMA2 R7, R13.H1_H1, R22.H0_H0, R7.H0_H0 ;  /* 0x200000160d077231 */ /* 0x000fc80000040c07 */
[----:B0-----:R-:W-:-:S04]  /*05b0*/  HFMA2 R7, R14.H0_H0, R25.H0_H0, R7.H0_H0 ;  /* 0x200000190e077231 */ /* 0x001fc80000040807 */
[----:B------:R-:W-:-:S04]  /*05c0*/  HFMA2 R12, R14.H1_H1, R27.H0_H0, R7.H0_H0 ;  /* 0x2000001b0e0c7231 */ /* 0x000fc80000040c07 */
[----:B------:R-:W-:Y:S01]  /*05d0*/  HFMA2 R12, R15.H0_H0, R24.H0_H0, R12.H0_H0 ;  /* 0x200000180f0c7231 */ /* 0x000fe2000004080c */
[----:B------:R-:W-:-:S03]  /*05e0*/  UIADD3 UR6, UPT, UPT, UR6, 0x10, URZ ;  /* 0x0000001006067890 */ /* 0x000fc6000fffe0ff */
[----:B------:R-:W-:Y:S01]  /*05f0*/  HFMA2 R8, R15.H1_H1, R23.H0_H0, R12.H0_H0 ;  /* 0x200000170f087231 */ /* 0x000fe20000040c0c */
[----:B------:R-:W-:Y:S01]  /*0600*/  UISETP.NE.AND UP1, UPT, UR6, URZ, UPT ;  /* 0x000000ff0600728c */ /* 0x000fe2000bf25270 */
[----:B------:R-:W-:Y:S02]  /*0610*/  LEA R6, R5, R6, 0x4 ;  /* 0x0000000605067211 */ /* 0x000fe400078e20ff */
[----:B-1----:R-:W-:-:S04]  /*0620*/  HFMA2 R8, R16.H0_H0, R11.H0_H0, R8.H0_H0 ;  /* 0x2000000b10087231 */ /* 0x002fc80000040808 */
[----:B------:R-:W-:Y:S01]  /*0630*/  HFMA2 R8, R16.H1_H1, R10.H0_H0, R8.H0_H0 ;  /* 0x2000000a10087231 */ /* 0x000fe20000040c08 */
[----:B------:R-:W-:-:S03]  /*0640*/  UIADD3 UR5, UPT, UPT, UR5, 0x20, URZ ;  /* 0x0000002005057890 */ /* 0x000fc6000fffe0ff */
[----:B------:R-:W-:-:S04]  /*0650*/  HFMA2 R10, R17.H0_H0, R9.H0_H0, R8.H0_H0 ;  /* 0x20000009110a7231 */ /* 0x000fc80000040808 */
[----:B------:R-:W-:Y:S01]  /*0660*/  HFMA2 R12, R17.H1_H1, R20.H0_H0, R10.H0_H0 ;  /* 0x20000014110c7231 */ /* 0x000fe20000040c0a */
[----:B------:R-:W-:Y:S06]  /*0670*/  BRA.U UP1, `(.L_x_2) ;  /* 0xfffffffd01187547 */ /* 0x000fec000b83ffff */
.L_x_1:
[----:B------:R-:W-:Y:S05]  /*0680*/  BRA.U !UP0, `(.L_x_0) ;  /* 0x0000000508407547 */ /* 0x000fea000b800000 */
[----:B------:R-:W-:Y:S02]  /*0690*/  UISETP.GE.U32.AND UP0, UPT, UR7, 0x8, UPT ;  /* 0x000000080700788c */ /* 0x000fe4000bf06070 */
[----:B------:R-:W-:-:S04]  /*06a0*/  ULOP3.LUT UR8, UR9, 0x7, URZ, 0xc0, !UPT ;  /* 0x0000000709087892 */ /* 0x000fc8000f8ec0ff */
[----:B------:R-:W-:-:S03]  /*06b0*/  UISETP.NE.AND UP1, UPT, UR8, URZ, UPT ;  /* 0x000000ff0800728c */ /* 0x000fc6000bf25270 */
[----:B------:R-:W-:Y:S08]  /*06c0*/  BRA.U !UP0, `(.L_x_3) ;  /* 0x0000000108847547 */ /* 0x000ff0000b800000 */
[----:B------:R-:W1:Y:S01]  /*06d0*/  LDC.64 R24, c[0x0][0x398] ;  /* 0x0000e600ff187b82 */ /* 0x000e620000000a00 */
[----:B------:R-:W-:-:S04]  /*06e0*/  IMAD R7, R5, UR4, R4 ;  /* 0x0000000405077c24 */ /* 0x000fc8000f8e0204 */
[----:B-1----:R-:W-:-:S05]  /*06f0*/  IMAD.WIDE R24, R7, 0x2, R24 ;  /* 0x0000000207187825 */ /* 0x002fca00078e0218 */
[----:B------:R-:W2:Y:S01]  /*0700*/  LDG.E.U16.CONSTANT R13, desc[UR10][R24.64] ;  /* 0x0000000a180d7981 */ /* 0x000ea2000c1e9500 */
[----:B------:R-:W-:-:S05]  /*0710*/  IMAD.WIDE R26, R5, 0x2, R24 ;  /* 0x00000002051a7825 */ /* 0x000fca00078e0218 */
[----:B------:R-:W3:Y:S01]  /*0720*/  LDG.E.U16.CONSTANT R17, desc[UR10][R26.64] ;  /* 0x0000000a1a117981 */ /* 0x000ee2000c1e9500 */
[----:B------:R-:W-:-:S05]  /*0730*/  IMAD.WIDE R28, R5, 0x2, R26 ;  /* 0x00000002051c7825 */ /* 0x000fca00078e021a */
[----:B------:R-:W4:Y:S01]  /*0740*/  LDG.E.U16.CONSTANT R16, desc[UR10][R28.64] ;  /* 0x0000000a1c107981 */ /* 0x000f22000c1e9500 */
[----:B0-----:R-:W-:-:S05]  /*0750*/  IMAD.WIDE R10, R5, 0x2, R28 ;  /* 0x00000002050a7825 */ /* 0x001fca00078e021c */
[----:B------:R0:W5:Y:S01]  /*0760*/  LDG.E.U16.CONSTANT R22, desc[UR10][R10.64] ;  /* 0x0000000a0a167981 */ /* 0x000162000c1e9500 */
[----:B------:R-:W-:-:S05]  /*0770*/  IMAD.WIDE R14, R5, 0x2, R10 ;  /* 0x00000002050e7825 */ /* 0x000fca00078e020a */
[----:B------:R1:W5:Y:S01]  /*0780*/  LDG.E.U16.CONSTANT R23, desc[UR10][R14.64] ;  /* 0x0000000a0e177981 */ /* 0x000362000c1e9500 */
[----:B------:R-:W-:-:S04]  /*0790*/  IMAD.WIDE R6, R5, 0x2, R14 ;  /* 0x0000000205067825 */ /* 0x000fc800078e020e */
[C---:B------:R-:W-:Y:S02]  /*07a0*/  IMAD.WIDE R8, R5.reuse, 0x2, R6 ;  /* 0x0000000205087825 */ /* 0x040fe400078e0206 */
[----:B------:R5:W5:Y:S02]  /*07b0*/  LDG.E.U16.CONSTANT R6, desc[UR10][R6.64] ;  /* 0x0000000a06067981 */ /* 0x000b64000c1e9500 */
[----:B------:R-:W-:Y:S02]  /*07c0*/  IMAD.WIDE R20, R5, 0x2, R8 ;  /* 0x0000000205147825 */ /* 0x000fe400078e0208 */
[----:B------:R-:W5:Y:S04]  /*07d0*/  LDG.E.U16.CONSTANT R8, desc[UR10][R8.64] ;  /* 0x0000000a08087981 */ /* 0x000f68000c1e9500 */
[----:B------:R-:W5:Y:S01]  /*07e0*/  LDG.E.U16.CONSTANT R20, desc[UR10][R20.64] ;  /* 0x0000000a14147981 */ /* 0x000f62000c1e9500 */
[----:B------:R-:W0:Y:S01]  /*07f0*/  S2UR UR6, SR_CgaCtaId ;  /* 0x00000000000679c3 */ /* 0x000e220000008800 */
[----:B------:R-:W-:-:S02]  /*0800*/  UMOV UR5, 0x400 ;  /* 0x0000040000057882 */ /* 0x000fc40000000000 */
[----:B0-----:R-:W-:-:S04]  /*0810*/  ULEA UR5, UR6, UR5, 0x18 ;  /* 0x0000000506057291 */ /* 0x001fc8000f8ec0ff */
[----:B------:R-:W-:-:S09]  /*0820*/  ULEA UR5, UR4, UR5, 0x1 ;  /* 0x0000000504057291 */ /* 0x000fd2000f8e08ff */
[----:B------:R-:W2:Y:S04]  /*0830*/  LDS.64 R10, [UR5] ;  /* 0x00000005ff0a7984 */ /* 0x000ea80008000a00 */
[----:B-1----:R-:W0:Y:S01]  /*0840*/  LDS.64 R14, [UR5+0x8] ;  /* 0x00000805ff0e7984 */ /* 0x002e220008000a00 */
[----:B------:R-:W-:Y:S01]  /*0850*/  UIADD3 UR4, UPT, UPT, UR4, 0x8, URZ ;  /* 0x0000000804047890 */ /* 0x000fe2000fffe0ff */
[----:B--2---:R-:W-:-:S04]  /*0860*/  HFMA2 R13, R10.H0_H0, R13.H0_H0, R12.H0_H0 ;  /* 0x2000000d0a0d7231 */ /* 0x004fc8000004080c */
[----:B---3--:R-:W-:-:S04]  /*0870*/  HFMA2 R13, R10.H1_H1, R17.H0_H0, R13.H0_H0 ;  /* 0x200000110a0d7231 */ /* 0x008fc80000040c0d */
[----:B----4-:R-:W-:-:S04]  /*0880*/  HFMA2 R13, R11.H0_H0, R16.H0_H0, R13.H0_H0 ;  /* 0x200000100b0d7231 */ /* 0x010fc8000004080d */
[----:B-----5:R-:W-:-:S04]  /*0890*/  HFMA2 R7, R11.H1_H1, R22.H0_H0, R13.H0_H0 ;  /* 0x200000160b077231 */ /* 0x020fc80000040c0d */
[----:B0-----:R-:W-:-:S04]  /*08a0*/  HFMA2 R7, R14.H0_H0, R23.H0_H0, R7.H0_H0 ;  /* 0x200000170e077231 */ /* 0x001fc80000040807 */
[----:B------:R-:W-:-:S04]  /*08b0*/  HFMA2 R6, R14.H1_H1, R6.H0_H0, R7.H0_H0 ;  /* 0x200000060e067231 */ /* 0x000fc80000040c07 */
[----:B------:R-:W-:-:S04]  /*08c0*/  HFMA2 R6, R15.H0_H0, R8.H0_H0, R6.H0_H0 ;  /* 0x200000080f067231 */ /* 0x000fc80000040806 */
[----:B------:R-:W-:-:S07]  /*08d0*/  HFMA2 R12, R15.H1_H1, R20.H0_H0, R6.H0_H0 ;  /* 0x200000140f0c7231 */ /* 0x000fce0000040c06 */
.L_x_3:
[----:B------:R-:W-:Y:S05]  /*08e0*/  BRA.U !UP1, `(.L_x_0) ;  /* 0x0000000109a87547 */ /* 0x000fea000b800000 */
[----:B------:R-:W-:Y:S02]  /*08f0*/  UISETP.GE.U32.AND UP0, UPT, UR8, 0x4, UPT ;  /* 0x000000040800788c */ /* 0x000fe4000bf06070 */
[----:B------:R-:W-:-:S04]  /*0900*/  ULOP3.LUT UR5, UR9, 0x3, URZ, 0xc0, !UPT ;  /* 0x0000000309057892 */ /* 0x000fc8000f8ec0ff */
[----:B------:R-:W-:-:S03]  /*0910*/  UISETP.NE.AND UP1, UPT, UR5, URZ, UPT ;  /* 0x000000ff0500728c */ /* 0x000fc6000bf25270 */
[----:B------:R-:W-:Y:S08]  /*0920*/  BRA.U !UP0, `(.L_x_4) ;  /* 0x0000000108507547 */ /* 0x000ff0000b800000 */
[----:B0-----:R-:W0:Y:S01]  /*0930*/  LDC.64 R6, c[0x0][0x398] ;  /* 0x0000e600ff067b82 */ /* 0x001e220000000a00 */
[----:B------:R-:W-:-:S04]  /*0940*/  IMAD R9, R5, UR4, R4 ;  /* 0x0000000405097c24 */ /* 0x000fc8000f8e0204 */
[----:B0-----:R-:W-:-:S04]  /*0950*/  IMAD.WIDE R8, R9, 0x2, R6 ;  /* 0x0000000209087825 */ /* 0x001fc800078e0206 */
[C---:B------:R-:W-:Y:S02]  /*0960*/  IMAD.WIDE R10, R5.reuse, 0x2, R8 ;  /* 0x00000002050a7825 */ /* 0x040fe400078e0208 */
[----:B------:R-:W2:Y:S02]  /*0970*/  LDG.E.U16.CONSTANT R9, desc[UR10][R8.64] ;  /* 0x0000000a08097981 */ /* 0x000ea4000c1e9500 */
[C---:B------:R-:W-:Y:S02]  /*0980*/  IMAD.WIDE R14, R5.reuse, 0x2, R10 ;  /* 0x00000002050e7825 */ /* 0x040fe400078e020a */
[----:B------:R-:W3:Y:S02]  /*0990*/  LDG.E.U16.CONSTANT R10, desc[UR10][R10.64] ;  /* 0x0000000a0a0a7981 */ /* 0x000ee4000c1e9500 */
[----:B------:R-:W-:Y:S02]  /*09a0*/  IMAD.WIDE R16, R5, 0x2, R14 ;  /* 0x0000000205107825 */ /* 0x000fe400078e020e */
[----:B------:R-:W4:Y:S04]  /*09b0*/  LDG.E.U16.CONSTANT R14, desc[UR10][R14.64] ;  /* 0x0000000a0e0e7981 */ /* 0x000f28000c1e9500 */
[----:B------:R-:W5:Y:S01]  /*09c0*/  LDG.E.U16.CONSTANT R16, desc[UR10][R16.64] ;  /* 0x0000000a10107981 */ /* 0x000f62000c1e9500 */
[----:B------:R-:W0:Y:S01]  /*09d0*/  S2UR UR7, SR_CgaCtaId ;  /* 0x00000000000779c3 */ /* 0x000e220000008800 */
[----:B------:R-:W-:-:S02]  /*09e0*/  UMOV UR6, 0x400 ;  /* 0x0000040000067882 */ /* 0x000fc40000000000 */
[----:B0-----:R-:W-:-:S04]  /*09f0*/  ULEA UR6, UR7, UR6, 0x18 ;  /* 0x0000000607067291 */ /* 0x001fc8000f8ec0ff */
[----:B------:R-:W-:Y:S02]  /*0a00*/  ULEA UR6, UR4, UR6, 0x1 ;  /* 0x0000000604067291 */ /* 0x000fe4000f8e08ff */
[----:B------:R-:W-:-:S07]  /*0a10*/  UIADD3 UR4, UPT, UPT, UR4, 0x4, URZ ;  /* 0x0000000404047890 */ /* 0x000fce000fffe0ff */
[----:B------:R-:W2:Y:S02]  /*0a20*/  LDS.64 R6, [UR6] ;  /* 0x00000006ff067984 */ /* 0x000ea40008000a00 */
[----:B--2---:R-:W-:-:S04]  /*0a30*/  HFMA2 R9, R6.H0_H0, R9.H0_H0, R12.H0_H0 ;  /* 0x2000000906097231 */ /* 0x004fc8000004080c */
[----:B---3--:R-:W-:-:S04]  /*0a40*/  HFMA2 R9, R6.H1_H1, R10.H0_H0, R9.H0_H0 ;  /* 0x2000000a06097231 */ /* 0x008fc80000040c09 */
[----:B----4-:R-:W-:-:S04]  /*0a50*/  HFMA2 R9, R7.H0_H0, R14.H0_H0, R9.H0_H0 ;  /* 0x2000000e07097231 */ /* 0x010fc80000040809 */
[----:B-----5:R-:W-:-:S07]  /*0a60*/  HFMA2 R12, R7.H1_H1, R16.H0_H0, R9.H0_H0 ;  /* 0x20000010070c7231 */ /* 0x020fce0000040c09 */
.L_x_4:
[----:B------:R-:W-:Y:S05]  /*0a70*/  BRA.U !UP1, `(.L_x_0) ;  /* 0x0000000109447547 */ /* 0x000fea000b800000 */
[----:B------:R-:W1:Y:S01]  /*0a80*/  S2UR UR7, SR_CgaCtaId ;  /* 0x00000000000779c3 */ /* 0x000e620000008800 */
[----:B------:R-:W-:Y:S01]  /*0a90*/  IMAD R2, R5, UR4, R2 ;  /* 0x0000000405027c24 */ /* 0x000fe2000f8e0202 */
[----:B------:R-:W-:Y:S01]  /*0aa0*/  UMOV UR6, 0x400 ;  /* 0x0000040000067882 */ /* 0x000fe20000000000 */
[----:B------:R-:W-:-:S03]  /*0ab0*/  UIADD3 UR5, UPT, UPT, -UR5, URZ, URZ ;  /* 0x000000ff05057290 */ /* 0x000fc6000fffe1ff */
[----:B------:R-:W-:Y:S02]  /*0ac0*/  LEA R4, R3, R2, 0x5 ;  /* 0x0000000203047211 */ /* 0x000fe400078e28ff */
[----:B0-----:R-:W0:Y:S01]  /*0ad0*/  LDC.64 R6, c[0x0][0x398] ;  /* 0x0000e600ff067b82 */ /* 0x001e220000000a00 */
[----:B-1----:R-:W-:-:S04]  /*0ae0*/  ULEA UR6, UR7, UR6, 0x18 ;  /* 0x0000000607067291 */ /* 0x002fc8000f8ec0ff */
[----:B------:R-:W-:-:S12]  /*0af0*/  ULEA UR4, UR4, UR6, 0x1 ;  /* 0x0000000604047291 */ /* 0x000fd8000f8e08ff */
.L_x_5:
[C---:B0-----:R-:W-:Y:S01]  /*0b00*/  IMAD.WIDE R2, R4.reuse, 0x2, R6 ;  /* 0x0000000204027825 */ /* 0x041fe200078e0206 */
[----:B------:R-:W0:Y:S05]  /*0b10*/  LDS.U16 R9, [UR4] ;  /* 0x00000004ff097984 */ /* 0x000e2a0008000400 */
[----:B------:R-:W0:Y:S01]  /*0b20*/  LDG.E.U16.CONSTANT R2, desc[UR10][R2.64] ;  /* 0x0000000a02027981 */ /* 0x000e22000c1e9500 */
[----:B------:R-:W-:Y:S01]  /*0b30*/  UIADD3 UR5, UPT, UPT, UR5, 0x1, URZ ;  /* 0x0000000105057890 */ /* 0x000fe2000fffe0ff */
[----:B------:R-:W-:Y:S01]  /*0b40*/  IADD3 R4, PT, PT, R4, R5, RZ ;  /* 0x0000000504047210 */ /* 0x000fe20007ffe0ff */
[----:B------:R-:W-:Y:S02]  /*0b50*/  UIADD3 UR4, UPT, UPT, UR4, 0x2, URZ ;  /* 0x0000000204047890 */ /* 0x000fe4000fffe0ff */
[----:B------:R-:W-:Y:S01]  /*0b60*/  UISETP.NE.AND UP0, UPT, UR5, URZ, UPT ;  /* 0x000000ff0500728c */ /* 0x000fe2000bf05270 */
[----:B0-----:R-:W-:-:S08]  /*0b70*/  HFMA2 R12, R9.H0_H0, R2.H0_H0, R12.H0_H0 ;  /* 0x20000002090c7231 */ /* 0x001fd0000004080c */
[----:B------:R-:W-:Y:S05]  /*0b80*/  BRA.U UP0, `(.L_x_5) ;  /* 0xfffffffd00dc7547 */ /* 0x000fea000b83ffff */
.L_x_0:
[----:B------:R-:W-:-:S13]  /*0b90*/  ISETP.NE.AND P0, PT, R0, RZ, PT ;  /* 0x000000ff0000720c */ /* 0x000fda0003f05270 */
[----:B------:R-:W-:Y:S05]  /*0ba0*/  @P0 EXIT ;  /* 0x000000000000094d */ /* 0x000fea0003800000 */
[----:B------:R-:W1:Y:S02]  /*0bb0*/  LDCU.U8 UR4, c[0x0][0x3a8] ;  /* 0x00007500ff0477ac */ /* 0x000e640008000000 */
[----:B-1----:R-:W-:-:S04]  /*0bc0*/  UPRMT UR4, UR4, 0x8880, URZ ;  /* 0x0000888004047896 */ /* 0x002fc800080000ff */
[----:B------:R-:W-:-:S09]  /*0bd0*/  UISETP.NE.AND UP0, UPT, UR4, URZ, UPT ;  /* 0x000000ff0400728c */ /* 0x000fd2000bf05270 */
[----:B------:R-:W-:Y:S05]  /*0be0*/  BRA.U UP0, `(.L_x_6) ;  /* 0x0000000100087547 */ /* 0x000fea000b800000 */
[----:B------:R-:W2:Y:S02]  /*0bf0*/  LDG.E.U16 R3, desc[UR10][R18.64] ;  /* 0x0000000a12037981 */ /* 0x000ea4000c1e1500 */
[----:B--2---:R-:W-:-:S07]  /*0c00*/  HADD2 R12, R12.H0_H0, R3.H0_H0 ;  /* 0x200000030c0c7230 */ /* 0x004fce0000000800 */
.L_x_6:
[----:B------:R-:W-:Y:S01]  /*0c10*/  STG.E.U16 desc[UR10][R18.64], R12 ;  /* 0x0000000c12007986 */ /* 0x000fe2000c10150a */
[----:B------:R-:W-:Y:S05]  /*0c20*/  EXIT ;  /* 0x000000000000794d */ /* 0x000fea0003800000 */
.L_x_7:
[----:B------:R-:W-:-:S00]  /*0c30*/  BRA `(.L_x_7) ;  /* 0xfffffffc00fc7947 */ /* 0x000fc0000383ffff */
[----:B------:R-:W-:-:S00]  /*0c40*/  NOP ;  /* 0x0000000000007918 */ /* 0x000fc00000000000 */
        /* <DEDUP_REMOVED lines=11> */
.L_x_39:


//--------------------- .text._Z18h_gemm_tall_kerneliiiPK6__halfS1_PS_b --------------------------
	.section	.text._Z18h_gemm_tall_kerneliiiPK6__halfS1_PS_b,"ax",@progbits
	.align	128
        .global         _Z18h_gemm_tall_kerneliiiPK6__halfS1_PS_b
        .type           _Z18h_gemm_tall_kerneliiiPK6__halfS1_PS_b,@function
        .size           _Z18h_gemm_tall_kerneliiiPK6__halfS1_PS_b,(.L_x_40 - _Z18h_gemm_tall_kerneliiiPK6__halfS1_PS_b)
        .other          _Z18h_gemm_tall_kerneliiiPK6__halfS1_PS_b,@"STO_CUDA_ENTRY STV_DEFAULT"
_Z18h_gemm_tall_kerneliiiPK6__halfS1_PS_b:
.text._Z18h_gemm_tall_kerneliiiPK6__halfS1_PS_b:
[----:B------:R-:W-:Y:S01]  /*0000*/  LDC R1, c[0x0][0x37c] ;  /* 0x0000df00ff017b82 */ /* 0x000fe20000000800 */
[----:B------:R-:W0:Y:S07]  /*0010*/  S2R R3, SR_CTAID.X ;  /* 0x0000000000037919 */ /* 0x000e2e0000002500 */
[----:B------:R-:W1:Y:S01]  /*0020*/  S2UR UR4, SR_CTAID.Y ;  /* 0x00000000000479c3 */ /* 0x000e620000002600 */
[----:B------:R-:W0:Y:S01]  /*0030*/  S2R R0, SR_TID.X ;  /* 0x0000000000007919 */ /* 0x000e220000002100 */
[----:B------:R-:W1:Y:S06]  /*0040*/  S2R R27, SR_TID.Z ;  /* 0x00000000001b7919 */ /* 0x000e6c0000002300 */
[----:B------:R-:W2:Y:S01]  /*0050*/  LDC.64 R12, c[0x0][0x380] ;  /* 0x0000e000ff0c7b82 */ /* 0x000ea20000000a00 */
[----:B0-----:R-:W-:-:S02]  /*0060*/  LEA R4, R3, R0, 0x3 ;  /* 0x0000000003047211 */ /* 0x001fc400078e18ff */
[----:B-1----:R-:W-:Y:S02]  /*0070*/  IADD3 R27, PT, PT, R27, UR4, RZ ;  /* 0x000000041b1b7c10 */ /* 0x002fe4000fffe0ff */
[----:B--2---:R-:W-:-:S04]  /*0080*/  ISETP.GE.AND P0, PT, R4, R13, PT ;  /* 0x0000000d0400720c */ /* 0x004fc80003f06270 */
[----:B------:R-:W-:-:S13]  /*0090*/  ISETP.GE.OR P0, PT, R27, R12, P0 ;  /* 0x0000000c1b00720c */ /* 0x000fda0000706670 */
[----:B------:R-:W-:Y:S05]  /*00a0*/  @P0 EXIT ;  /* 0x000000000000094d */ /* 0x000fea0003800000 */
[----:B------:R-:W0:Y:S01]  /*00b0*/  S2R R7, SR_TID.Y ;  /* 0x0000000000077919 */ /* 0x000e220000002200 */
[----:B------:R-:W1:Y:S01]  /*00c0*/  LDC R5, c[0x0][0x388] ;  /* 0x0000e200ff057b82 */ /* 0x000e620000000800 */
[----:B------:R-:W2:Y:S01]  /*00d0*/  LDCU.64 UR8, c[0x0][0x358] ;  /* 0x00006b00ff0877ac */ /* 0x000ea20008000a00 */
[----:B------:R-:W-:Y:S06]  /*00e0*/  BSSY.RECONVERGENT B0, `(.L_x_8) ;  /* 0x000003b000007945 */ /* 0x000fec0003800200 */
[----:B------:R-:W3:Y:S08]  /*00f0*/  LDC.64 R2, c[0x0][0x390] ;  /* 0x0000e400ff027b82 */ /* 0x000ef00000000a00 */
[----:B------:R-:W4:Y:S08]  /*0100*/  LDC.64 R18, c[0x0][0x398] ;  /* 0x0000e600ff127b82 */ /* 0x000f300000000a00 */
[----:B------:R-:W2:Y:S01]  /*0110*/  LDC.64 R16, c[0x0][0x3a0] ;  /* 0x0000e800ff107b82 */ /* 0x000ea20000000a00 */
[----:B0-----:R-:W-:-:S04]  /*0120*/  SHF.L.U32 R6, R7, 0x5, RZ ;  /* 0x0000000507067819 */ /* 0x001fc800000006ff */
[C---:B-1----:R-:W-:Y:S01]  /*0130*/  VIADDMNMX R8, R6.reuse, 0x20, R5, PT ;  /* 0x0000002006087846 */ /* 0x042fe20003800105 */
[----:B------:R-:W-:-:S04]  /*0140*/  IMAD R9, R6, R13, R4 ;  /* 0x0000000d06097224 */ /* 0x000fc800078e0204 */
[CC--:B------:R-:W-:Y:S02]  /*0150*/  IMAD R15, R27.reuse, R5.reuse, R8 ;  /* 0x000000051b0f7224 */ /* 0x0c0fe400078e0208 */
[----:B------:R-:W-:Y:S02]  /*0160*/  IMAD R5, R27, R5, R6 ;  /* 0x000000051b057224 */ /* 0x000fe400078e0206 */
[----:B---3--:R-:W-:-:S04]  /*0170*/  IMAD.WIDE R14, R15, 0x2, R2 ;  /* 0x000000020f0e7825 */ /* 0x008fc800078e0202 */
[----:B------:R-:W-:Y:S01]  /*0180*/  IMAD.WIDE R2, R5, 0x2, R2 ;  /* 0x0000000205027825 */ /* 0x000fe200078e0202 */
[----:B------:R-:W-:-:S03]  /*0190*/  IADD3 R29, P1, PT, R14, -0x10, RZ ;  /* 0xfffffff00e1d7810 */ /* 0x000fc60007f3e0ff */
[----:B------:R-:W-:Y:S01]  /*01a0*/  IMAD R27, R27, R13, R4 ;  /* 0x0000000d1b1b7224 */ /* 0x000fe200078e0204 */
[----:B------:R-:W-:Y:S01]  /*01b0*/  ISETP.GT.U32.AND P0, PT, R2, R29, PT ;  /* 0x0000001d0200720c */ /* 0x000fe20003f04070 */
[----:B------:R-:W-:Y:S01]  /*01c0*/  IMAD.MOV.U32 R6, RZ, RZ, R2 ;  /* 0x000000ffff067224 */ /* 0x000fe200078e0002 */
[----:B------:R-:W-:Y:S01]  /*01d0*/  IADD3.X R12, PT, PT, R15, -0x1, RZ, P1, !PT ;  /* 0xffffffff0f0c7810 */ /* 0x000fe20000ffe4ff */
[----:B----4-:R-:W-:Y:S01]  /*01e0*/  IMAD.WIDE R18, R9, 0x2, R18 ;  /* 0x0000000209127825 */ /* 0x010fe200078e0212 */
[----:B------:R-:W-:Y:S02]  /*01f0*/  MOV R4, R2 ;  /* 0x0000000200047202 */ /* 0x000fe40000000f00 */
[----:B------:R-:W-:Y:S02]  /*0200*/  ISETP.GT.U32.AND.EX P0, PT, R3, R12, PT, P0 ;  /* 0x0000000c0300720c */ /* 0x000fe40003f04100 */
[----:B------:R-:W-:Y:S02]  /*0210*/  MOV R5, R3 ;  /* 0x0000000300057202 */ /* 0x000fe40000000f00 */
[----:B------:R-:W-:-:S09]  /*0220*/  PRMT R2, RZ, 0x5410, RZ ;  /* 0x00005410ff027816 */ /* 0x000fd200000000ff */
[----:B--2---:R-:W-:Y:S05]  /*0230*/  @P0 BRA `(.L_x_9) ;  /* 0x0000000000940947 */ /* 0x004fea0003800000 */
[----:B------:R-:W-:Y:S01]  /*0240*/  MOV R4, R6 ;  /* 0x0000000600047202 */ /* 0x000fe20000000f00 */
[----:B------:R-:W-:Y:S01]  /*0250*/  IMAD.MOV.U32 R3, RZ, RZ, R5 ;  /* 0x000000ffff037224 */ /* 0x000fe200078e0005 */
[----:B------:R-:W-:-:S07]  /*0260*/  PRMT R2, RZ, 0x5410, RZ ;  /* 0x00005410ff027816 */ /* 0x000fce00000000ff */
.L_x_10:
[----:B------:R-:W-:Y:S01]  /*0270*/  IMAD.WIDE R22, R13, 0x2, R18 ;  /* 0x000000020d167825 */ /* 0x000fe200078e0212 */
[----:B------:R-:W-:Y:S01]  /*0280*/  MOV R8, R4 ;  /* 0x0000000400087202 */ /* 0x000fe20000000f00 */
[----:B------:R-:W2:Y:S01]  /*0290*/  LDG.E.U16.CONSTANT R18, desc[UR8][R18.64] ;  /* 0x0000000812127981 */ /* 0x000ea2000c1e9500 */
[----:B------:R-:W-:-:S03]  /*02a0*/  MOV R9, R3 ;  /* 0x0000000300097202 */ /* 0x000fc60000000f00 */
[----:B------:R0:W2:Y:S04]  /*02b0*/  LDG.E.U16.CONSTANT R25, desc[UR8][R22.64] ;  /* 0x0000000816197981 */ /* 0x0000a8000c1e9500 */
[----:B------:R-:W3:Y:S01]  /*02c0*/  LDG.E.128.CONSTANT R8, desc[UR8][R8.64] ;  /* 0x0000000808087981 */ /* 0x000ee2000c1e9d00 */
[----:B0-----:R-:W-:-:S05]  /*02d0*/  IMAD.WIDE R22, R13, 0x2, R22 ;  /* 0x000000020d167825 */ /* 0x001fca00078e0216 */
[----:B------:R0:W4:Y:S01]  /*02e0*/  LDG.E.U16.CONSTANT R26, desc[UR8][R22.64] ;  /* 0x00000008161a7981 */ /* 0x000122000c1e9500 */
[----:B------:R-:W-:-:S05]  /*02f0*/  IMAD.WIDE R20, R13, 0x2, R22 ;  /* 0x000000020d147825 */ /* 0x000fca00078e0216 */
[----:B------:R1:W4:Y:S01]  /*0300*/  LDG.E.U16.CONSTANT R28, desc[UR8][R20.64] ;  /* 0x00000008141c7981 */ /* 0x000322000c1e9500 */
[----:B0-----:R-:W-:-:S04]  /*0310*/  IMAD.WIDE R22, R13, 0x2, R20 ;  /* 0x000000020d167825 */ /* 0x001fc800078e0214 */
[----:B-1----:R-:W-:Y:S01]  /*0320*/  IMAD.WIDE R20, R13, 0x2, R22 ;  /* 0x000000020d147825 */ /* 0x002fe200078e0216 */
[----:B--2---:R-:W-:-:S03]  /*0330*/  PRMT R25, R18, 0x5410, R25 ;  /* 0x0000541012197816 */ /* 0x004fc60000000019 */
[C---:B------:R-:W-:Y:S02]  /*0340*/  IMAD.WIDE R18, R13.reuse, 0x2, R20 ;  /* 0x000000020d127825 */ /* 0x040fe400078e0214 */
[----:B------:R-:W2:Y:S02]  /*0350*/  LDG.E.U16.CONSTANT R21, desc[UR8][R20.64] ;  /* 0x0000000814157981 */ /* 0x000ea4000c1e9500 */
[----:B---3--:R-:W-:Y:S02]  /*0360*/  HFMA2 R2, R8, R25, R2 ;  /* 0x0000001908027231 */ /* 0x008fe40000000002 */
[----:B------:R-:W-:Y:S01]  /*0370*/  IMAD.WIDE R24, R13, 0x2, R18 ;  /* 0x000000020d187825 */ /* 0x000fe200078e0212 */
[----:B------:R4:W2:Y:S04]  /*0380*/  LDG.E.U16.CONSTANT R8, desc[UR8][R22.64] ;  /* 0x0000000816087981 */ /* 0x0008a8000c1e9500 */
[----:B------:R-:W3:Y:S04]  /*0390*/  LDG.E.U16.CONSTANT R18, desc[UR8][R18.64] ;  /* 0x0000000812127981 */ /* 0x000ee8000c1e9500 */
[----:B------:R-:W3:Y:S01]  /*03a0*/  LDG.E.U16.CONSTANT R19, desc[UR8][R24.64] ;  /* 0x0000000818137981 */ /* 0x000ee2000c1e9500 */
[----:B------:R-:W-:-:S04]  /*03b0*/  IADD3 R6, P0, PT, R6, 0x10, RZ ;  /* 0x0000001006067810 */ /* 0x000fc80007f1e0ff */
[----:B------:R-:W-:Y:S02]  /*03c0*/  IADD3.X R5, PT, PT, RZ, R5, RZ, P0, !PT ;  /* 0x00000005ff057210 */ /* 0x000fe400007fe4ff */
[----:B------:R-:W-:Y:S02]  /*03d0*/  ISETP.GT.U32.AND P0, PT, R6, R29, PT ;  /* 0x0000001d0600720c */ /* 0x000fe40003f04070 */
[----:B----4-:R-:W-:Y:S02]  /*03e0*/  PRMT R23, R26, 0x5410, R28 ;  /* 0x000054101a177816 */ /* 0x010fe4000000001c */
[----:B------:R-:W-:-:S03]  /*03f0*/  ISETP.GT.U32.AND.EX P0, PT, R5, R12, PT, P0 ;  /* 0x0000000c0500720c */ /* 0x000fc60003f04100 */
[----:B------:R-:W-:Y:S01]  /*0400*/  HFMA2 R2, R9, R23, R2 ;  /* 0x0000001709027231 */ /* 0x000fe20000000002 */
[----:B------:R-:W-:-:S05]  /*0410*/  IADD3 R4, P1, PT, R4, 0x10, RZ ;  /* 0x0000001004047810 */ /* 0x000fca0007f3e0ff */
[----:B------:R-:W-:Y:S01]  /*0420*/  IMAD.X R3, RZ, RZ, R3, P1 ;  /* 0x000000ffff037224 */ /* 0x000fe200008e0603 */
[----:B--2---:R-:W-:-:S05]  /*0430*/  PRMT R21, R8, 0x5410, R21 ;  /* 0x0000541008157816 */ /* 0x004fca0000000015 */
[----:B------:R-:W-:Y:S01]  /*0440*/  HFMA2 R2, R10, R21, R2 ;  /* 0x000000150a027231 */ /* 0x000fe20000000002 */
[----:B---3--:R-:W-:-:S05]  /*0450*/  PRMT R19, R18, 0x5410, R19 ;  /* 0x0000541012137816 */ /* 0x008fca0000000013 */
[----:B------:R-:W-:Y:S02]  /*0460*/  HFMA2 R2, R11, R19, R2 ;  /* 0x000000130b027231 */ /* 0x000fe40000000002 */
[----:B------:R-:W-:Y:S01]  /*0470*/  IMAD.WIDE R18, R13, 0x2, R24 ;  /* 0x000000020d127825 */ /* 0x000fe200078e0218 */
[----:B------:R-:W-:Y:S06]  /*0480*/  @!P0 BRA `(.L_x_10) ;  /* 0xfffffffc00788947 */ /* 0x000fec000383ffff */
.L_x_9:
[----:B------:R-:W-:Y:S05]  /*0490*/  BSYNC.RECONVERGENT B0 ;  /* 0x0000000000007941 */ /* 0x000fea0003800200 */
.L_x_8:
[----:B------:R-:W-:Y:S01]  /*04a0*/  IADD3 R23, P0, PT, R14, -0x8, RZ ;  /* 0xfffffff80e177810 */ /* 0x000fe20007f1e0ff */
[----:B------:R-:W-:Y:S01]  /*04b0*/  BSSY.RECONVERGENT B0, `(.L_x_11) ;  /* 0x0000086000007945 */ /* 0x000fe20003800200 */
[----:B------:R-:W-:Y:S01]  /*04c0*/  IMAD.WIDE R16, R27, 0x2, R16 ;  /* 0x000000021b107825 */ /* 0x000fe200078e0210 */
[----:B------:R-:W-:Y:S02]  /*04d0*/  MOV R8, R4 ;  /* 0x0000000400087202 */ /* 0x000fe40000000f00 */
[----:B------:R-:W-:Y:S02]  /*04e0*/  IADD3.X R22, PT, PT, R15, -0x1, RZ, P0, !PT ;  /* 0xffffffff0f167810 */ /* 0x000fe400007fe4ff */
[----:B------:R-:W-:Y:S02]  /*04f0*/  ISETP.GT.U32.AND P0, PT, R6, R23, PT ;  /* 0x000000170600720c */ /* 0x000fe40003f04070 */
[----:B------:R-:W-:Y:S02]  /*0500*/  MOV R9, R3 ;  /* 0x0000000300097202 */ /* 0x000fe40000000f00 */
[----:B------:R-:W-:-:S13]  /*0510*/  ISETP.GT.U32.AND.EX P0, PT, R5, R22, PT, P0 ;  /* 0x000000160500720c */ /* 0x000fda0003f04100 */
[----:B------:R-:W-:Y:S05]  /*0520*/  @P0 BRA `(.L_x_12) ;  /* 0x0000000400f80947 */ /* 0x000fea0003800000 */
[----:B------:R-:W-:Y:S01]  /*0530*/  IADD3 R10, P0, PT, R14, -0x7, RZ ;  /* 0xfffffff90e0a7810 */ /* 0x000fe20007f1e0ff */
[----:B------:R-:W-:Y:S01]  /*0540*/  BSSY.RECONVERGENT B1, `(.L_x_13) ;  /* 0x0000033000017945 */ /* 0x000fe20003800200 */
[----:B------:R-:W-:Y:S02]  /*0550*/  IADD3 R9, P2, PT, R4, 0x8, RZ ;  /* 0x0000000804097810 */ /* 0x000fe40007f5e0ff */
[----:B------:R-:W-:Y:S02]  /*0560*/  IADD3.X R11, PT, PT, R15, -0x1, RZ, P0, !PT ;  /* 0xffffffff0f0b7810 */ /* 0x000fe400007fe4ff */
[----:B------:R-:W-:Y:S02]  /*0570*/  ISETP.GT.U32.AND P1, PT, R10, R9, PT ;  /* 0x000000090a00720c */ /* 0x000fe40003f24070 */
[----:B------:R-:W-:Y:S02]  /*0580*/  IADD3.X R8, PT, PT, RZ, R3, RZ, P2, !PT ;  /* 0x00000003ff087210 */ /* 0x000fe400017fe4ff */
[----:B------:R-:W-:-:S02]  /*0590*/  LOP3.LUT R24, RZ, R4, RZ, 0x33, !PT ;  /* 0x00000004ff187212 */ /* 0x000fc400078e33ff */
[CC--:B------:R-:W-:Y:S02]  /*05a0*/  ISETP.GT.U32.AND.EX P1, PT, R11.reuse, R8.reuse, PT, P1 ;  /* 0x000000080b00720c */ /* 0x0c0fe40003f24110 */
[----:B------:R-:W-:Y:S02]  /*05b0*/  LOP3.LUT R25, RZ, R3, RZ, 0x33, !PT ;  /* 0x00000003ff197212 */ /* 0x000fe400078e33ff */
[----:B------:R-:W-:Y:S02]  /*05c0*/  SEL R9, R10, R9, P1 ;  /* 0x000000090a097207 */ /* 0x000fe40000800000 */
[----:B------:R-:W-:Y:S02]  /*05d0*/  SEL R8, R11, R8, P1 ;  /* 0x000000080b087207 */ /* 0x000fe40000800000 */
[----:B------:R-:W-:-:S04]  /*05e0*/  IADD3 R24, P2, PT, R24, R9, RZ ;  /* 0x0000000918187210 */ /* 0x000fc80007f5e0ff */
[----:B------:R-:W-:Y:S01]  /*05f0*/  LOP3.LUT R9, R24, 0x18, RZ, 0xc0, !PT ;  /* 0x0000001818097812 */ /* 0x000fe200078ec0ff */
[----:B------:R-:W-:-:S03]  /*0600*/  IMAD.X R25, R25, 0x1, R8, P2 ;  /* 0x0000000119197824 */ /* 0x000fc600010e0608 */
[----:B------:R-:W-:-:S04]  /*0610*/  ISETP.NE.U32.AND P0, PT, R9, 0x18, PT ;  /* 0x000000180900780c */ /* 0x000fc80003f05070 */
[----:B------:R-:W-:-:S13]  /*0620*/  ISETP.NE.AND.EX P0, PT, RZ, RZ, PT, P0 ;  /* 0x000000ffff00720c */ /* 0x000fda0003f05300 */
[----:B------:R-:W-:Y:S05]  /*0630*/  @!P0 BRA `(.L_x_14) ;  /* 0x00000000008c8947 */ /* 0x000fea0003800000 */
[----:B------:R-:W-:Y:S01]  /*0640*/  SHF.R.U64 R9, R24, 0x3, R25 ;  /* 0x0000000318097819 */ /* 0x000fe20000001219 */
[----:B------:R-:W-:Y:S01]  /*0650*/  BSSY.RECONVERGENT B2, `(.L_x_15) ;  /* 0x0000020000027945 */ /* 0x000fe20003800200 */
[----:B------:R-:W-:Y:S01]  /*0660*/  MOV R10, R18 ;  /* 0x00000012000a7202 */ /* 0x000fe20000000f00 */
[----:B------:R-:W-:Y:S01]  /*0670*/  IMAD.MOV.U32 R8, RZ, RZ, RZ ;  /* 0x000000ffff087224 */ /* 0x000fe200078e00ff */
[----:B------:R-:W-:Y:S02]  /*0680*/  IADD3 R9, PT, PT, R9, 0x1, RZ ;  /* 0x0000000109097810 */ /* 0x000fe40007ffe0ff */
[----:B------:R-:W-:Y:S02]  /*0690*/  MOV R11, R19 ;  /* 0x00000013000b7202 */ /* 0x000fe40000000f00 */
[----:B------:R-:W-:-:S07]  /*06a0*/  LOP3.LUT R9, R9, 0x3, RZ, 0xc0, !PT ;  /* 0x0000000309097812 */ /* 0x000fce00078ec0ff */
.L_x_16:
[----:B------:R-:W-:Y:S01]  /*06b0*/  IMAD.WIDE R18, R13, 0x2, R10 ;  /* 0x000000020d127825 */ /* 0x000fe200078e020a */
[----:B------:R-:W2:Y:S04]  /*06c0*/  LDG.E.U16.CONSTANT R27, desc[UR8][R10.64] ;  /* 0x000000080a1b7981 */ /* 0x000ea8000c1e9500 */
[----:B------:R0:W2:Y:S01]  /*06d0*/  LDG.E.U16.CONSTANT R12, desc[UR8][R18.64] ;  /* 0x00000008120c7981 */ /* 0x0000a2000c1e9500 */
[----:B------:R-:W-:Y:S02]  /*06e0*/  MOV R20, R4 ;  /* 0x0000000400147202 */ /* 0x000fe40000000f00 */
[----:B------:R-:W-:-:S06]  /*06f0*/  MOV R21, R3 ;  /* 0x0000000300157202 */ /* 0x000fcc0000000f00 */
[----:B------:R-:W3:Y:S01]  /*0700*/  LDG.E.64.CONSTANT R20, desc[UR8][R20.64] ;  /* 0x0000000814147981 */ /* 0x000ee2000c1e9b00 */
[----:B0-----:R-:W-:-:S05]  /*0710*/  IMAD.WIDE R18, R13, 0x2, R18 ;  /* 0x000000020d127825 */ /* 0x001fca00078e0212 */
[----:B------:R0:W4:Y:S01]  /*0720*/  LDG.E.U16.CONSTANT R26, desc[UR8][R18.64] ;  /* 0x00000008121a7981 */ /* 0x000122000c1e9500 */
[----:B------:R-:W-:-:S05]  /*0730*/  IMAD.WIDE R28, R13, 0x2, R18 ;  /* 0x000000020d1c7825 */ /* 0x000fca00078e0212 */
[----:B------:R-:W4:Y:S01]  /*0740*/  LDG.E.U16.CONSTANT R19, desc[UR8][R28.64] ;  /* 0x000000081c137981 */ /* 0x000f22000c1e9500 */
[----:B------:R-:W-:-:S04]  /*0750*/  IADD3 R9, P0, PT, R9, -0x1, RZ ;  /* 0xffffffff09097810 */ /* 0x000fc80007f1e0ff */
[----:B------:R-:W-:Y:S02]  /*0760*/  IADD3.X R8, PT, PT, R8, -0x1, RZ, P0, !PT ;  /* 0xffffffff08087810 */ /* 0x000fe400007fe4ff */
[----:B------:R-:W-:-:S04]  /*0770*/  ISETP.NE.U32.AND P0, PT, R9, RZ, PT ;  /* 0x000000ff0900720c */ /* 0x000fc80003f05070 */
[----:B------:R-:W-:Y:S02]  /*0780*/  ISETP.NE.AND.EX P0, PT, R8, RZ, PT, P0 ;  /* 0x000000ff0800720c */ /* 0x000fe40003f05300 */
[----:B------:R-:W-:Y:S02]  /*0790*/  IADD3 R6, P1, PT, R6, 0x8, RZ ;  /* 0x0000000806067810 */ /* 0x000fe40007f3e0ff */
[----:B------:R-:W-:Y:S02]  /*07a0*/  IADD3 R4, P2, PT, R4, 0x8, RZ ;  /* 0x0000000804047810 */ /* 0x000fe40007f5e0ff */
[----:B0-----:R-:W-:Y:S02]  /*07b0*/  MOV R18, R10 ;  /* 0x0000000a00127202 */ /* 0x001fe40000000f00 */
[----:B------:R-:W-:Y:S02]  /*07c0*/  IADD3.X R5, PT, PT, RZ, R5, RZ, P1, !PT ;  /* 0x00000005ff057210 */ /* 0x000fe40000ffe4ff */
[----:B------:R-:W-:-:S02]  /*07d0*/  IADD3.X R3, PT, PT, RZ, R3, RZ, P2, !PT ;  /* 0x00000003ff037210 */ /* 0x000fc400017fe4ff */
[----:B--2---:R-:W-:-:S05]  /*07e0*/  PRMT R27, R27, 0x5410, R12 ;  /* 0x000054101b1b7816 */ /* 0x004fca000000000c */
[----:B---3--:R-:W-:Y:S01]  /*07f0*/  HFMA2 R2, R20, R27, R2 ;  /* 0x0000001b14027231 */ /* 0x008fe20000000002 */
[----:B----4-:R-:W-:-:S05]  /*0800*/  PRMT R19, R26, 0x5410, R19 ;  /* 0x000054101a137816 */ /* 0x010fca0000000013 */
[----:B------:R-:W-:Y:S02]  /*0810*/  HFMA2 R2, R21, R19, R2 ;  /* 0x0000001315027231 */ /* 0x000fe40000000002 */
[----:B------:R-:W-:Y:S02]  /*0820*/  IMAD.MOV.U32 R19, RZ, RZ, R11 ;  /* 0x000000ffff137224 */ /* 0x000fe400078e000b */
[----:B------:R-:W-:Y:S01]  /*0830*/  IMAD.WIDE R10, R13, 0x2, R28 ;  /* 0x000000020d0a7825 */ /* 0x000fe200078e021c */
[----:B------:R-:W-:Y:S06]  /*0840*/  @P0 BRA `(.L_x_16) ;  /* 0xfffffffc00980947 */ /* 0x000fec000383ffff */
[----:B------:R-:W-:Y:S05]  /*0850*/  BSYNC.RECONVERGENT B2 ;  /* 0x0000000000027941 */ /* 0x000fea0003800200 */
.L_x_15:
[----:B------:R-:W-:-:S07]  /*0860*/  IMAD.WIDE R18, R13, 0x8, R18 ;  /* 0x000000080d127825 */ /* 0x000fce00078e0212 */
.L_x_14:
[----:B------:R-:W-:Y:S05]  /*0870*/  BSYNC.RECONVERGENT B1 ;  /* 0x0000000000017941 */ /* 0x000fea0003800200 */
.L_x_13:
[----:B------:R-:W-:Y:S01]  /*0880*/  ISETP.GE.U32.AND P0, PT, R24, 0x18, PT ;  /* 0x000000181800780c */ /* 0x000fe20003f06070 */
[----:B------:R-:W-:Y:S01]  /*0890*/  IMAD.MOV.U32 R9, RZ, RZ, R3 ;  /* 0x000000ffff097224 */ /* 0x000fe200078e0003 */
[----:B------:R-:W-:Y:S02]  /*08a0*/  MOV R8, R4 ;  /* 0x0000000400087202 */ /* 0x000fe40000000f00 */
[----:B------:R-:W-:-:S13]  /*08b0*/  ISETP.GE.U32.AND.EX P0, PT, R25, RZ, PT, P0 ;  /* 0x000000ff1900720c */ /* 0x000fda0003f06100 */
[----:B------:R-:W-:Y:S05]  /*08c0*/  @!P0 BRA `(.L_x_12) ;  /* 0x0000000400108947 */ /* 0x000fea0003800000 */
[----:B------:R-:W-:Y:S01]  /*08d0*/  BSSY.RECONVERGENT B1, `(.L_x_17) ;  /* 0x0000042000017945 */ /* 0x000fe20003800200 */
[----:B------:R-:W-:Y:S02]  /*08e0*/  MOV R20, R18 ;  /* 0x0000001200147202 */ /* 0x000fe40000000f00 */
[----:B------:R-:W-:-:S07]  /*08f0*/  MOV R21, R19 ;  /* 0x0000001300157202 */ /* 0x000fce0000000f00 */
.L_x_18:
[C---:B------:R-:W-:Y:S01]  /*0900*/  IMAD.WIDE R24, R13.reuse, 0x2, R20 ;  /* 0x000000020d187825 */ /* 0x040fe200078e0214 */
[----:B------:R-:W2:Y:S04]  /*0910*/  LDG.E.U16.CONSTANT R29, desc[UR8][R20.64] ;  /* 0x00000008141d7981 */ /* 0x000ea8000c1e9500 */
[----:B------:R0:W2:Y:S01]  /*0920*/  LDG.E.U16.CONSTANT R12, desc[UR8][R24.64] ;  /* 0x00000008180c7981 */ /* 0x0000a2000c1e9500 */
[----:B------:R-:W-:-:S03]  /*0930*/  IMAD.WIDE R18, R13, 0x2, R24 ;  /* 0x000000020d127825 */ /* 0x000fc600078e0218 */
[----:B------:R-:W3:Y:S01]  /*0940*/  LDG.E.64.CONSTANT R10, desc[UR8][R8.64] ;  /* 0x00000008080a7981 */ /* 0x000ee2000c1e9b00 */
[----:B0-----:R-:W-:-:S03]  /*0950*/  IMAD.WIDE R24, R13, 0x2, R18 ;  /* 0x000000020d187825 */ /* 0x001fc600078e0212 */
[----:B------:R-:W4:Y:S04]  /*0960*/  LDG.E.U16.CONSTANT R19, desc[UR8][R18.64] ;  /* 0x0000000812137981 */ /* 0x000f28000c1e9500 */
[----:B------:R0:W4:Y:S01]  /*0970*/  LDG.E.U16.CONSTANT R28, desc[UR8][R24.64] ;  /* 0x00000008181c7981 */ /* 0x000122000c1e9500 */
[----:B------:R-:W-:-:S04]  /*0980*/  IMAD.WIDE R26, R13, 0x2, R24 ;  /* 0x000000020d1a7825 */ /* 0x000fc800078e0218 */
[----:B0-----:R-:W-:Y:S02]  /*0990*/  IMAD.WIDE R24, R13, 0x2, R26 ;  /* 0x000000020d187825 */ /* 0x001fe400078e021a */
[----:B------:R4:W5:Y:S01]  /*09a0*/  LDG.E.U16.CONSTANT R26, desc[UR8][R26.64] ;  /* 0x000000081a1a7981 */ /* 0x000962000c1e9500 */
[----:B--2---:R-:W-:-:S05]  /*09b0*/  PRMT R29, R29, 0x5410, R12 ;  /* 0x000054101d1d7816 */ /* 0x004fca000000000c */
[----:B---3--:R-:W-:Y:S02]  /*09c0*/  HFMA2 R10, R10, R29, R2 ;  /* 0x0000001d0a0a7231 */ /* 0x008fe40000000002 */
[----:B------:R-:W5:Y:S01]  /*09d0*/  LDG.E.U16.CONSTANT R2, desc[UR8][R24.64] ;  /* 0x0000000818027981 */ /* 0x000f62000c1e9500 */
[----:B----4-:R-:W-:Y:S01]  /*09e0*/  PRMT R27, R19, 0x5410, R28 ;  /* 0x00005410131b7816 */ /* 0x010fe2000000001c */
[C---:B------:R-:W-:Y:S02]  /*09f0*/  IMAD.WIDE R28, R13.reuse, 0x2, R24 ;  /* 0x000000020d1c7825 */ /* 0x040fe400078e0218 */
[----:B------:R-:W2:Y:S02]  /*0a00*/  LDG.E.64.CONSTANT R18, desc[UR8][R8.64+0x8] ;  /* 0x0000080808127981 */ /* 0x000ea4000c1e9b00 */
[----:B------:R-:W-:Y:S02]  /*0a10*/  HFMA2 R12, R11, R27, R10 ;  /* 0x0000001b0b0c7231 */ /* 0x000fe4000000000a */
[----:B------:R-:W-:-:S02]  /*0a20*/  IMAD.WIDE R10, R13, 0x2, R28 ;  /* 0x000000020d0a7825 */ /* 0x000fc400078e021c */
[----:B------:R-:W3:Y:S04]  /*0a30*/  LDG.E.U16.CONSTANT R28, desc[UR8][R28.64] ;  /* 0x000000081c1c7981 */ /* 0x000ee8000c1e9500 */
[----:B------:R0:W3:Y:S02]  /*0a40*/  LDG.E.U16.CONSTANT R25, desc[UR8][R10.64] ;  /* 0x000000080a197981 */ /* 0x0000e4000c1e9500 */
[----:B0-----:R-:W-:Y:S01]  /*0a50*/  IMAD.WIDE R10, R13, 0x2, R10 ;  /* 0x000000020d0a7825 */ /* 0x001fe200078e020a */
[----:B-----5:R-:W-:-:S04]  /*0a60*/  PRMT R27, R26, 0x5410, R2 ;  /* 0x000054101a1b7816 */ /* 0x020fc80000000002 */
[----:B------:R3:W4:Y:S01]  /*0a70*/  LDG.E.U16.CONSTANT R2, desc[UR8][R10.64] ;  /* 0x000000080a027981 */ /* 0x000722000c1e9500 */
[----:B--2---:R-:W-:Y:S02]  /*0a80*/  HFMA2 R18, R18, R27, R12 ;  /* 0x0000001b12127231 */ /* 0x004fe4000000000c */
[----:B------:R-:W-:-:S05]  /*0a90*/  IMAD.WIDE R26, R13, 0x2, R10 ;  /* 0x000000020d1a7825 */ /* 0x000fca00078e020a */
[----:B------:R0:W4:Y:S01]  /*0aa0*/  LDG.E.U16.CONSTANT R12, desc[UR8][R26.64] ;  /* 0x000000081a0c7981 */ /* 0x000122000c1e9500 */
[----:B---3--:R-:W-:Y:S01]  /*0ab0*/  PRMT R11, R28, 0x5410, R25 ;  /* 0x000054101c0b7816 */ /* 0x008fe20000000019 */
[----:B0-----:R-:W-:-:S04]  /*0ac0*/  IMAD.WIDE R26, R13, 0x2, R26 ;  /* 0x000000020d1a7825 */ /* 0x001fc800078e021a */
[----:B------:R-:W-:-:S04]  /*0ad0*/  IMAD.WIDE R24, R13, 0x2, R26 ;  /* 0x000000020d187825 */ /* 0x000fc800078e021a */
[----:B------:R-:W-:Y:S01]  /*0ae0*/  HFMA2 R11, R19, R11, R18 ;  /* 0x0000000b130b7231 */ /* 0x000fe20000000012 */
[----:B------:R-:W2:Y:S04]  /*0af0*/  LDG.E.U16.CONSTANT R27, desc[UR8][R26.64] ;  /* 0x000000081a1b7981 */ /* 0x000ea8000c1e9500 */
[----:B------:R0:W2:Y:S04]  /*0b00*/  LDG.E.U16.CONSTANT R10, desc[UR8][R24.64] ;  /* 0x00000008180a7981 */ /* 0x0000a8000c1e9500 */
[----:B------:R-:W3:Y:S01]  /*0b10*/  LDG.E.64.CONSTANT R18, desc[UR8][R8.64+0x10] ;  /* 0x0000100808127981 */ /* 0x000ee2000c1e9b00 */
[----:B------:R-:W-:-:S04]  /*0b20*/  IMAD.WIDE R28, R13, 0x2, R24 ;  /* 0x000000020d1c7825 */ /* 0x000fc800078e0218 */
[----:B0-----:R-:W-:Y:S02]  /*0b30*/  IMAD.WIDE R24, R13, 0x2, R28 ;  /* 0x000000020d187825 */ /* 0x001fe400078e021c */
[----:B------:R-:W5:Y:S01]  /*0b40*/  LDG.E.U16.CONSTANT R28, desc[UR8][R28.64] ;  /* 0x000000081c1c7981 */ /* 0x000f62000c1e9500 */
[----:B----4-:R-:W-:Y:S02]  /*0b50*/  PRMT R2, R2, 0x5410, R12 ;  /* 0x0000541002027816 */ /* 0x010fe4000000000c */
[----:B--2---:R-:W-:Y:S01]  /*0b60*/  PRMT R10, R27, 0x5410, R10 ;  /* 0x000054101b0a7816 */ /* 0x004fe2000000000a */
[----:B------:R-:W-:-:S04]  /*0b70*/  IMAD.WIDE R26, R13, 0x2, R24 ;  /* 0x000000020d1a7825 */ /* 0x000fc800078e0218 */
[----:B---3--:R-:W-:Y:S02]  /*0b80*/  HFMA2 R11, R18, R2, R11 ;  /* 0x00000002120b7231 */ /* 0x008fe4000000000b */
[----:B------:R0:W5:Y:S02]  /*0b90*/  LDG.E.U16.CONSTANT R2, desc[UR8][R24.64] ;  /* 0x0000000818027981 */ /* 0x000164000c1e9500 */
[----:B0-----:R-:W-:Y:S02]  /*0ba0*/  HFMA2 R25, R19, R10, R11 ;  /* 0x0000000a13197231 */ /* 0x001fe4000000000b */
[----:B------:R-:W-:Y:S01]  /*0bb0*/  IMAD.WIDE R18, R13, 0x2, R26 ;  /* 0x000000020d127825 */ /* 0x000fe200078e021a */
[----:B------:R0:W2:Y:S04]  /*0bc0*/  LDG.E.64.CONSTANT R10, desc[UR8][R8.64+0x18] ;  /* 0x00001808080a7981 */ /* 0x0000a8000c1e9b00 */
[----:B------:R-:W3:Y:S04]  /*0bd0*/  LDG.E.U16.CONSTANT R26, desc[UR8][R26.64] ;  /* 0x000000081a1a7981 */ /* 0x000ee8000c1e9500 */
[----:B------:R-:W3:Y:S01]  /*0be0*/  LDG.E.U16.CONSTANT R12, desc[UR8][R18.64] ;  /* 0x00000008120c7981 */ /* 0x000ee2000c1e9500 */
[----:B------:R-:W-:-:S04]  /*0bf0*/  IADD3 R6, P0, PT, R6, 0x20, RZ ;  /* 0x0000002006067810 */ /* 0x000fc80007f1e0ff */
[----:B------:R-:W-:Y:S02]  /*0c00*/  IADD3.X R5, PT, PT, RZ, R5, RZ, P0, !PT ;  /* 0x00000005ff057210 */ /* 0x000fe400007fe4ff */
[----:B------:R-:W-:-:S04]  /*0c10*/  ISETP.GT.U32.AND P0, PT, R6, R23, PT ;  /* 0x000000170600720c */ /* 0x000fc80003f04070 */
[----:B------:R-:W-:Y:S02]  /*0c20*/  ISETP.GT.U32.AND.EX P0, PT, R5, R22, PT, P0 ;  /* 0x000000160500720c */ /* 0x000fe40003f04100 */
[----:B0-----:R-:W-:Y:S02]  /*0c30*/  IADD3 R8, P2, PT, R8, 0x20, RZ ;  /* 0x0000002008087810 */ /* 0x001fe40007f5e0ff */
[----:B------:R-:W-:-:S03]  /*0c40*/  IADD3 R4, P1, PT, R4, 0x20, RZ ;  /* 0x0000002004047810 */ /* 0x000fc60007f3e0ff */
[----:B------:R-:W-:Y:S01]  /*0c50*/  IMAD.X R9, RZ, RZ, R9, P2 ;  /* 0x000000ffff097224 */ /* 0x000fe200010e0609 */
[----:B------:R-:W-:Y:S02]  /*0c60*/  IADD3.X R3, PT, PT, RZ, R3, RZ, P1, !PT ;  /* 0x00000003ff037210 */ /* 0x000fe40000ffe4ff */
[----:B-----5:R-:W-:-:S05]  /*0c70*/  PRMT R2, R28, 0x5410, R2 ;  /* 0x000054101c027816 */ /* 0x020fca0000000002 */
[----:B--2---:R-:W-:Y:S01]  /*0c80*/  HFMA2 R25, R10, R2, R25 ;  /* 0x000000020a197231 */ /* 0x004fe20000000019 */
[----:B------:R-:W-:Y:S02]  /*0c90*/  MOV R10, R20 ;  /* 0x00000014000a7202 */ /* 0x000fe40000000f00 */
[----:B---3--:R-:W-:-:S05]  /*0ca0*/  PRMT R2, R26, 0x5410, R12 ;  /* 0x000054101a027816 */ /* 0x008fca000000000c */
[----:B------:R-:W-:Y:S01]  /*0cb0*/  HFMA2 R2, R11, R2, R25 ;  /* 0x000000020b027231 */ /* 0x000fe20000000019 */
[----:B------:R-:W-:Y:S01]  /*0cc0*/  MOV R11, R21 ;  /* 0x00000015000b7202 */ /* 0x000fe20000000f00 */
[----:B------:R-:W-:Y:S01]  /*0cd0*/  IMAD.WIDE R20, R13, 0x2, R18 ;  /* 0x000000020d147825 */ /* 0x000fe200078e0212 */
[----:B------:R-:W-:Y:S06]  /*0ce0*/  @!P0 BRA `(.L_x_18) ;  /* 0xfffffffc00048947 */ /* 0x000fec000383ffff */
[----:B------:R-:W-:Y:S05]  /*0cf0*/  BSYNC.RECONVERGENT B1 ;  /* 0x0000000000017941 */ /* 0x000fea0003800200 */
.L_x_17:
[----:B------:R-:W-:-:S07]  /*0d00*/  IMAD.WIDE R18, R13, 0x20, R10 ;  /* 0x000000200d127825 */ /* 0x000fce00078e020a */
.L_x_12:
[----:B------:R-:W-:Y:S05]  /*0d10*/  BSYNC.RECONVERGENT B0 ;  /* 0x0000000000007941 */ /* 0x000fea0003800200 */
.L_x_11:
[----:B------:R-:W-:Y:S01]  /*0d20*/  ISETP.GE.U32.AND P0, PT, R6, R14, PT ;  /* 0x0000000e0600720c */ /* 0x000fe20003f06070 */
[----:B------:R-:W-:Y:S01]  /*0d30*/  BSSY.RECONVERGENT B0, `(.L_x_19) ;  /* 0x00000de000007945 */ /* 0x000fe20003800200 */
[----:B------:R-:W-:Y:S02]  /*0d40*/  HADD2 R2, R2.H0_H0, R2.H1_H1 ;  /* 0x3000000202027230 */ /* 0x000fe40000000800 */
[----:B------:R-:W-:-:S13]  /*0d50*/  ISETP.GE.U32.AND.EX P0, PT, R5, R15, PT, P0 ;  /* 0x0000000f0500720c */ /* 0x000fda0003f06100 */
[----:B------:R-:W-:Y:S05]  /*0d60*/  @P0 BRA `(.L_x_20) ;  /* 0x0000000c00680947 */ /* 0x000fea0003800000 */
[----:B------:R-:W-:Y:S01]  /*0d70*/  IADD3 R11, P0, PT, R4, 0x2, RZ ;  /* 0x00000002040b7810 */ /* 0x000fe20007f1e0ff */
[----:B------:R-:W-:Y:S01]  /*0d80*/  BSSY.RECONVERGENT B1, `(.L_x_21) ;  /* 0x0000025000017945 */ /* 0x000fe20003800200 */
[----:B------:R-:W-:Y:S02]  /*0d90*/  LOP3.LUT R4, RZ, R4, RZ, 0x33, !PT ;  /* 0x00000004ff047212 */ /* 0x000fe400078e33ff */
[----:B------:R-:W-:Y:S01]  /*0da0*/  ISETP.GT.U32.AND P1, PT, R14, R11, PT ;  /* 0x0000000b0e00720c */ /* 0x000fe20003f24070 */
[----:B------:R-:W-:Y:S01]  /*0db0*/  IMAD.X R21, RZ, RZ, R3, P0 ;  /* 0x000000ffff157224 */ /* 0x000fe200000e0603 */
[----:B------:R-:W-:-:S04]  /*0dc0*/  LOP3.LUT R3, RZ, R3, RZ, 0x33, !PT ;  /* 0x00000003ff037212 */ /* 0x000fc800078e33ff */
[----:B------:R-:W-:-:S04]  /*0dd0*/  ISETP.GT.U32.AND.EX P1, PT, R15, R21, PT, P1 ;  /* 0x000000150f00720c */ /* 0x000fc80003f24110 */
[----:B------:R-:W-:-:S04]  /*0de0*/  SEL R11, R14, R11, P1 ;  /* 0x0000000b0e0b7207 */ /* 0x000fc80000800000 */
[----:B------:R-:W-:-:S04]  /*0df0*/  IADD3 R4, P2, PT, R4, R11, RZ ;  /* 0x0000000b04047210 */ /* 0x000fc80007f5e0ff */
[----:B------:R-:W-:-:S04]  /*0e00*/  LOP3.LUT R10, R4, 0x6, RZ, 0xc0, !PT ;  /* 0x00000006040a7812 */ /* 0x000fc800078ec0ff */
[----:B------:R-:W-:Y:S02]  /*0e10*/  ISETP.NE.U32.AND P0, PT, R10, 0x6, PT ;  /* 0x000000060a00780c */ /* 0x000fe40003f05070 */
[----:B------:R-:W-:Y:S02]  /*0e20*/  SEL R10, R15, R21, P1 ;  /* 0x000000150f0a7207 */ /* 0x000fe40000800000 */
[----:B------:R-:W-:Y:S02]  /*0e30*/  ISETP.NE.AND.EX P0, PT, RZ, RZ, PT, P0 ;  /* 0x000000ffff00720c */ /* 0x000fe40003f05300 */
[----:B------:R-:W-:-:S11]  /*0e40*/  IADD3.X R21, PT, PT, R3, R10, RZ, P2, !PT ;  /* 0x0000000a03157210 */ /* 0x000fd600017fe4ff */
[----:B------:R-:W-:Y:S05]  /*0e50*/  @!P0 BRA `(.L_x_22) ;  /* 0x00000000005c8947 */ /* 0x000fea0003800000 */
[----:B------:R-:W-:Y:S01]  /*0e60*/  SHF.R.U64 R12, R4, 0x1, R21 ;  /* 0x00000001040c7819 */ /* 0x000fe20000001215 */
[----:B------:R-:W-:Y:S01]  /*0e70*/  HFMA2 R20, -RZ, RZ, 0, 0 ;  /* 0x00000000ff147431 */ /* 0x000fe200000001ff */
[----:B------:R-:W-:Y:S01]  /*0e80*/  BSSY.RECONVERGENT B2, `(.L_x_22) ;  /* 0x0000014000027945 */ /* 0x000fe20003800200 */
[----:B------:R-:W-:Y:S01]  /*0e90*/  MOV R10, R8 ;  /* 0x00000008000a7202 */ /* 0x000fe20000000f00 */
[----:B------:R-:W-:Y:S01]  /*0ea0*/  IMAD.MOV.U32 R11, RZ, RZ, R9 ;  /* 0x000000ffff0b7224 */ /* 0x000fe200078e0009 */
[----:B------:R-:W-:-:S04]  /*0eb0*/  IADD3 R12, PT, PT, R12, 0x1, RZ ;  /* 0x000000010c0c7810 */ /* 0x000fc80007ffe0ff */
[----:B------:R-:W-:-:S07]  /*0ec0*/  LOP3.LUT R12, R12, 0x3, RZ, 0xc0, !PT ;  /* 0x000000030c0c7812 */ /* 0x000fce00078ec0ff */
.L_x_23:
[----:B------:R0:W2:Y:S04]  /*0ed0*/  LDG.E.U16.CONSTANT R9, desc[UR8][R18.64] ;  /* 0x0000000812097981 */ /* 0x0000a8000c1e9500 */
[----:B------:R1:W2:Y:S01]  /*0ee0*/  LDG.E.U16 R3, desc[UR8][R10.64] ;  /* 0x000000080a037981 */ /* 0x0002a2000c1e1500 */
[----:B------:R-:W-:Y:S02]  /*0ef0*/  IADD3 R12, P0, PT, R12, -0x1, RZ ;  /* 0xffffffff0c0c7810 */ /* 0x000fe40007f1e0ff */
[----:B------:R-:W-:Y:S02]  /*0f00*/  IADD3 R8, P2, PT, R10, 0x2, RZ ;  /* 0x000000020a087810 */ /* 0x000fe40007f5e0ff */
[----:B------:R-:W-:Y:S01]  /*0f10*/  IADD3.X R20, PT, PT, R20, -0x1, RZ, P0, !PT ;  /* 0xffffffff14147810 */ /* 0x000fe200007fe4ff */
[----:B0-----:R-:W-:Y:S01]  /*0f20*/  IMAD.WIDE R18, R13, 0x2, R18 ;  /* 0x000000020d127825 */ /* 0x001fe200078e0212 */
[----:B------:R-:W-:-:S02]  /*0f30*/  ISETP.NE.U32.AND P0, PT, R12, RZ, PT ;  /* 0x000000ff0c00720c */ /* 0x000fc40003f05070 */
[----:B------:R-:W-:Y:S01]  /*0f40*/  IADD3 R6, P1, PT, R6, 0x2, RZ ;  /* 0x0000000206067810 */ /* 0x000fe20007f3e0ff */
[----:B-1----:R-:W-:Y:S01]  /*0f50*/  IMAD.MOV.U32 R10, RZ, RZ, R8 ;  /* 0x000000ffff0a7224 */ /* 0x002fe200078e0008 */
[----:B------:R-:W-:Y:S02]  /*0f60*/  ISETP.NE.AND.EX P0, PT, R20, RZ, PT, P0 ;  /* 0x000000ff1400720c */ /* 0x000fe40003f05300 */
[----:B------:R-:W-:Y:S01]  /*0f70*/  IADD3.X R5, PT, PT, RZ, R5, RZ, P1, !PT ;  /* 0x00000005ff057210 */ /* 0x000fe20000ffe4ff */
[----:B--2---:R-:W-:Y:S01]  /*0f80*/  HFMA2 R2, R3.H0_H0, R9.H0_H0, R2.H0_H0 ;  /* 0x2000000903027231 */ /* 0x004fe20000040802 */
[----:B------:R-:W-:-:S04]  /*0f90*/  IADD3.X R9, PT, PT, RZ, R11, RZ, P2, !PT ;  /* 0x0000000bff097210 */ /* 0x000fc800017fe4ff */
[----:B------:R-:W-:-:S05]  /*0fa0*/  MOV R11, R9 ;  /* 0x00000009000b7202 */ /* 0x000fca0000000f00 */
[----:B------:R-:W-:Y:S05]  /*0fb0*/  @P0 BRA `(.L_x_23) ;  /* 0xfffffffc00c40947 */ /* 0x000fea000383ffff */
[----:B------:R-:W-:Y:S05]  /*0fc0*/  BSYNC.RECONVERGENT B2 ;  /* 0x0000000000027941 */ /* 0x000fea0003800200 */
.L_x_22:
[----:B------:R-:W-:Y:S05]  /*0fd0*/  BSYNC.RECONVERGENT B1 ;  /* 0x0000000000017941 */ /* 0x000fea0003800200 */
.L_x_21:
[----:B------:R-:W-:-:S04]  /*0fe0*/  ISETP.GE.U32.AND P0, PT, R4, 0x6, PT ;  /* 0x000000060400780c */ /* 0x000fc80003f06070 */
[----:B------:R-:W-:-:S13]  /*0ff0*/  ISETP.GE.U32.AND.EX P0, PT, R21, RZ, PT, P0 ;  /* 0x000000ff1500720c */ /* 0x000fda0003f06100 */
[----:B------:R-:W-:Y:S05]  /*1000*/  @!P0 BRA `(.L_x_20) ;  /* 0x0000000800c08947 */ /* 0x000fea0003800000 */
[----:B------:R-:W-:Y:S01]  /*1010*/  ISETP.GE.U32.AND P1, PT, R6, R14, PT ;  /* 0x0000000e0600720c */ /* 0x000fe20003f26070 */
[----:B------:R-:W-:Y:S01]  /*1020*/  BSSY.RECONVERGENT B1, `(.L_x_24) ;  /* 0x000001a000017945 */ /* 0x000fe20003800200 */
[----:B------:R-:W-:Y:S02]  /*1030*/  PLOP3.LUT P0, PT, PT, PT, PT, 0x80, 0x8 ;  /* 0x000000000008781c */ /* 0x000fe40003f0f070 */
[----:B------:R-:W-:-:S13]  /*1040*/  ISETP.GE.U32.AND.EX P1, PT, R5, R15, PT, P1 ;  /* 0x0000000f0500720c */ /* 0x000fda0003f26110 */
[----:B------:R-:W-:Y:S05]  /*1050*/  @!P1 BRA `(.L_x_25) ;  /* 0x0000000000589947 */ /* 0x000fea0003800000 */
[C---:B------:R-:W-:Y:S01]  /*1060*/  IMAD.WIDE R22, R13.reuse, 0x2, R18 ;  /* 0x000000020d167825 */ /* 0x040fe200078e0212 */
[----:B------:R-:W2:Y:S04]  /*1070*/  LDG.E.U16 R3, desc[UR8][R8.64] ;  /* 0x0000000808037981 */ /* 0x000ea8000c1e1500 */
[----:B------:R-:W2:Y:S01]  /*1080*/  LDG.E.U16.CONSTANT R18, desc[UR8][R18.64] ;  /* 0x0000000812127981 */ /* 0x000ea2000c1e9500 */
[----:B------:R-:W-:-:S03]  /*1090*/  IMAD.WIDE R20, R13, 0x2, R22 ;  /* 0x000000020d147825 */ /* 0x000fc600078e0216 */
[----:B------:R-:W3:Y:S04]  /*10a0*/  LDG.E.U16.CONSTANT R12, desc[UR8][R22.64] ;  /* 0x00000008160c7981 */ /* 0x000ee8000c1e9500 */
[----:B------:R-:W3:Y:S01]  /*10b0*/  LDG.E.U16 R4, desc[UR8][R8.64+0x2] ;  /* 0x0000020808047981 */ /* 0x000ee2000c1e1500 */
[----:B------:R-:W-:-:S03]  /*10c0*/  IMAD.WIDE R10, R13, 0x2, R20 ;  /* 0x000000020d0a7825 */ /* 0x000fc600078e0214 */
[----:B------:R-:W4:Y:S04]  /*10d0*/  LDG.E.U16 R24, desc[UR8][R8.64+0x4] ;  /* 0x0000040808187981 */ /* 0x000f28000c1e1500 */
[----:B------:R-:W4:Y:S04]  /*10e0*/  LDG.E.U16.CONSTANT R25, desc[UR8][R20.64] ;  /* 0x0000000814197981 */ /* 0x000f28000c1e9500 */
[----:B------:R0:W5:Y:S04]  /*10f0*/  LDG.E.U16 R26, desc[UR8][R8.64+0x6] ;  /* 0x00000608081a7981 */ /* 0x000168000c1e1500 */
[----:B------:R-:W5:Y:S01]  /*1100*/  LDG.E.U16.CONSTANT R27, desc[UR8][R10.64] ;  /* 0x000000080a1b7981 */ /* 0x000f62000c1e9500 */
[----:B------:R-:W-:-:S02]  /*1110*/  IADD3 R6, P1, PT, R6, 0x8, RZ ;  /* 0x0000000806067810 */ /* 0x000fc40007f3e0ff */
[----:B------:R-:W-:Y:S02]  /*1120*/  PLOP3.LUT P0, PT, PT, PT, PT, 0x8, 0x80 ;  /* 0x000000000080781c */ /* 0x000fe40003f0e170 */
[----:B------:R-:W-:Y:S01]  /*1130*/  IADD3.X R5, PT, PT, RZ, R5, RZ, P1, !PT ;  /* 0x00000005ff057210 */ /* 0x000fe20000ffe4ff */
[----:B--2---:R-:W-:-:S04]  /*1140*/  HFMA2 R3, R3.H0_H0, R18.H0_H0, R2.H0_H0 ;  /* 0x2000001203037231 */ /* 0x004fc80000040802 */
[----:B---3--:R-:W-:Y:S01]  /*1150*/  HFMA2 R3, R4.H0_H0, R12.H0_H0, R3.H0_H0 ;  /* 0x2000000c04037231 */ /* 0x008fe20000040803 */
[----:B------:R-:W-:Y:S01]  /*1160*/  IADD3 R4, P2, PT, R8, 0x8, RZ ;  /* 0x0000000808047810 */ /* 0x000fe20007f5e0ff */
[----:B------:R-:W-:-:S04]  /*1170*/  IMAD.WIDE R18, R13, 0x2, R10 ;  /* 0x000000020d127825 */ /* 0x000fc800078e020a */
[----:B----4-:R-:W-:Y:S01]  /*1180*/  HFMA2 R3, R24.H0_H0, R25.H0_H0, R3.H0_H0 ;  /* 0x2000001918037231 */ /* 0x010fe20000040803 */
[----:B0-----:R-:W-:Y:S01]  /*1190*/  IADD3.X R9, PT, PT, RZ, R9, RZ, P2, !PT ;  /* 0x00000009ff097210 */ /* 0x001fe200017fe4ff */
[----:B------:R-:W-:Y:S02]  /*11a0*/  IMAD.MOV.U32 R8, RZ, RZ, R4 ;  /* 0x000000ffff087224 */ /* 0x000fe400078e0004 */
[----:B-----5:R-:W-:-:S07]  /*11b0*/  HFMA2 R2, R26.H0_H0, R27.H0_H0, R3.H0_H0 ;  /* 0x2000001b1a027231 */ /* 0x020fce0000040803 */
.L_x_25:
[----:B------:R-:W-:Y:S05]  /*11c0*/  BSYNC.RECONVERGENT B1 ;  /* 0x0000000000017941 */ /* 0x000fea0003800200 */
.L_x_24:
[CC--:B------:R-:W-:Y:S01]  /*11d0*/  IADD3 R3, P3, PT, R14.reuse, -R6.reuse, RZ ;  /* 0x800000060e037210 */ /* 0x0c0fe20007f7e0ff */
[----:B------:R-:W-:Y:S01]  /*11e0*/  BSSY.RECONVERGENT B1, `(.L_x_26) ;  /* 0x0000052000017945 */ /* 0x000fe20003800200 */
[----:B------:R-:W-:Y:S02]  /*11f0*/  ISETP.GT.U32.AND P2, PT, R14, R6, PT ;  /* 0x000000060e00720c */ /* 0x000fe40003f44070 */
[----:B------:R-:W-:Y:S02]  /*1200*/  ISETP.LE.U32.AND P1, PT, R3, 0x18, PT ;  /* 0x000000180300780c */ /* 0x000fe40003f23070 */
[CC--:B------:R-:W-:Y:S02]  /*1210*/  ISETP.GT.U32.AND.EX P2, PT, R15.reuse, R5.reuse, PT, P2 ;  /* 0x000000050f00720c */ /* 0x0c0fe40003f44120 */
[----:B------:R-:W-:-:S04]  /*1220*/  IADD3.X R3, PT, PT, R15, ~R5, RZ, P3, !PT ;  /* 0x800000050f037210 */ /* 0x000fc80001ffe4ff */
[----:B------:R-:W-:-:S13]  /*1230*/  ISETP.LE.U32.OR.EX P1, PT, R3, RZ, !P2, P1 ;  /* 0x000000ff0300720c */ /* 0x000fda0005723510 */
[----:B------:R-:W-:Y:S05]  /*1240*/  @P1 BRA `(.L_x_27) ;  /* 0x00000004002c1947 */ /* 0x000fea0003800000 */
[----:B------:R-:W-:Y:S02]  /*1250*/  IADD3 R3, P1, PT, R14, -0x18, RZ ;  /* 0xffffffe80e037810 */ /* 0x000fe40007f3e0ff */
[----:B------:R-:W-:Y:S02]  /*1260*/  PLOP3.LUT P0, PT, PT, PT, PT, 0x8, 0x80 ;  /* 0x000000000080781c */ /* 0x000fe40003f0e170 */
[----:B------:R-:W-:-:S11]  /*1270*/  IADD3.X R4, PT, PT, R15, -0x1, RZ, P1, !PT ;  /* 0xffffffff0f047810 */ /* 0x000fd60000ffe4ff */
.L_x_28:
[----:B------:R-:W2:Y:S04]  /*1280*/  LDG.E.U16 R29, desc[UR8][R8.64] ;  /* 0x00000008081d7981 */ /* 0x000ea8000c1e1500 */
[----:B------:R0:W2:Y:S04]  /*1290*/  LDG.E.U16.CONSTANT R20, desc[UR8][R18.64] ;  /* 0x0000000812147981 */ /* 0x0000a8000c1e9500 */
[----:B------:R-:W3:Y:S04]  /*12a0*/  LDG.E.U16 R10, desc[UR8][R8.64+0x2] ;  /* 0x00000208080a7981 */ /* 0x000ee8000c1e1500 */
[----:B------:R-:W4:Y:S01]  /*12b0*/  LDG.E.U16 R12, desc[UR8][R8.64+0x4] ;  /* 0x00000408080c7981 */ /* 0x000f22000c1e1500 */
[----:B0-----:R-:W-:-:S03]  /*12c0*/  IMAD.WIDE R18, R13, 0x2, R18 ;  /* 0x000000020d127825 */ /* 0x001fc600078e0212 */
[----:B------:R-:W5:Y:S04]  /*12d0*/  LDG.E.U16 R28, desc[UR8][R8.64+0x6] ;  /* 0x00000608081c7981 */ /* 0x000f68000c1e1500 */
[----:B------:R0:W3:Y:S01]  /*12e0*/  LDG.E.U16.CONSTANT R11, desc[UR8][R18.64] ;  /* 0x00000008120b7981 */ /* 0x0000e2000c1e9500 */
[----:B------:R-:W-:-:S05]  /*12f0*/  IMAD.WIDE R22, R13, 0x2, R18 ;  /* 0x000000020d167825 */ /* 0x000fca00078e0212 */
[----:B------:R-:W4:Y:S01]  /*1300*/  LDG.E.U16.CONSTANT R21, desc[UR8][R22.64] ;  /* 0x0000000816157981 */ /* 0x000f22000c1e9500 */
[----:B------:R-:W-:-:S04]  /*1310*/  IMAD.WIDE R24, R13, 0x2, R22 ;  /* 0x000000020d187825 */ /* 0x000fc800078e0216 */
[C---:B------:R-:W-:Y:S01]  /*1320*/  IMAD.WIDE R26, R13.reuse, 0x2, R24 ;  /* 0x000000020d1a7825 */ /* 0x040fe200078e0218 */
[----:B------:R-:W5:Y:S03]  /*1330*/  LDG.E.U16.CONSTANT R23, desc[UR8][R24.64] ;  /* 0x0000000818177981 */ /* 0x000f66000c1e9500 */
[----:B0-----:R-:W-:-:S05]  /*1340*/  IMAD.WIDE R18, R13, 0x2, R26 ;  /* 0x000000020d127825 */ /* 0x001fca00078e021a */
[----:B------:R4:W5:Y:S04]  /*1350*/  LDG.E.U16.CONSTANT R22, desc[UR8][R18.64] ;  /* 0x0000000812167981 */ /* 0x000968000c1e9500 */
[----:B------:R-:W5:Y:S04]  /*1360*/  LDG.E.U16 R25, desc[UR8][R8.64+0xa] ;  /* 0x00000a0808197981 */ /* 0x000f68000c1e1500 */
[----:B------:R-:W5:Y:S01]  /*1370*/  LDG.E.U16 R24, desc[UR8][R8.64+0xc] ;  /* 0x00000c0808187981 */ /* 0x000f62000c1e1500 */
[----:B--2---:R-:W-:-:S03]  /*1380*/  HFMA2 R20, R29.H0_H0, R20.H0_H0, R2.H0_H0 ;  /* 0x200000141d147231 */ /* 0x004fc60000040802 */
[----:B------:R-:W2:Y:S04]  /*1390*/  LDG.E.U16 R29, desc[UR8][R8.64+0x8] ;  /* 0x00000808081d7981 */ /* 0x000ea8000c1e1500 */
[----:B------:R0:W2:Y:S01]  /*13a0*/  LDG.E.U16.CONSTANT R2, desc[UR8][R26.64] ;  /* 0x000000081a027981 */ /* 0x0000a2000c1e9500 */
[----:B---3--:R-:W-:Y:S02]  /*13b0*/  HFMA2 R20, R10.H0_H0, R11.H0_H0, R20.H0_H0 ;  /* 0x2000000b0a147231 */ /* 0x008fe40000040814 */
[----:B------:R-:W-:-:S04]  /*13c0*/  IMAD.WIDE R10, R13, 0x2, R18 ;  /* 0x000000020d0a7825 */ /* 0x000fc800078e0212 */
[----:B----4-:R-:W-:Y:S02]  /*13d0*/  HFMA2 R19, R12.H0_H0, R21.H0_H0, R20.H0_H0 ;  /* 0x200000150c137231 */ /* 0x010fe40000040814 */
[C---:B------:R-:W-:Y:S01]  /*13e0*/  IMAD.WIDE R20, R13.reuse, 0x2, R10 ;  /* 0x000000020d147825 */ /* 0x040fe200078e020a */
[----:B------:R2:W3:Y:S03]  /*13f0*/  LDG.E.U16.CONSTANT R12, desc[UR8][R10.64] ;  /* 0x000000080a0c7981 */ /* 0x0004e6000c1e9500 */
[----:B0-----:R-:W-:-:S04]  /*1400*/  IMAD.WIDE R26, R13, 0x2, R20 ;  /* 0x000000020d1a7825 */ /* 0x001fc800078e0214 */
[----:B-----5:R-:W-:Y:S02]  /*1410*/  HFMA2 R19, R28.H0_H0, R23.H0_H0, R19.H0_H0 ;  /* 0x200000171c137231 */ /* 0x020fe40000040813 */
[----:B------:R-:W4:Y:S04]  /*1420*/  LDG.E.U16 R28, desc[UR8][R8.64+0xe] ;  /* 0x00000e08081c7981 */ /* 0x000f28000c1e1500 */
[----:B------:R0:W4:Y:S01]  /*1430*/  LDG.E.U16.CONSTANT R23, desc[UR8][R20.64] ;  /* 0x0000000814177981 */ /* 0x000122000c1e9500 */
[----:B--2---:R-:W-:Y:S02]  /*1440*/  HFMA2 R11, R29.H0_H0, R2.H0_H0, R19.H0_H0 ;  /* 0x200000021d0b7231 */ /* 0x004fe40000040813 */
[----:B------:R-:W-:Y:S01]  /*1450*/  IMAD.WIDE R18, R13, 0x2, R26 ;  /* 0x000000020d127825 */ /* 0x000fe200078e021a */
[----:B------:R-:W2:Y:S04]  /*1460*/  LDG.E.U16 R29, desc[UR8][R8.64+0x10] ;  /* 0x00001008081d7981 */ /* 0x000ea8000c1e1500 */
[----:B------:R-:W2:Y:S01]  /*1470*/  LDG.E.U16.CONSTANT R2, desc[UR8][R26.64] ;  /* 0x000000081a027981 */ /* 0x000ea2000c1e9500 */
[----:B------:R-:W-:-:S02]  /*1480*/  HFMA2 R22, R25.H0_H0, R22.H0_H0, R11.H0_H0 ;  /* 0x2000001619167231 */ /* 0x000fc4000004080b */
[C---:B------:R-:W-:Y:S01]  /*1490*/  IMAD.WIDE R10, R13.reuse, 0x2, R18 ;  /* 0x000000020d0a7825 */ /* 0x040fe200078e0212 */
[----:B------:R-:W5:Y:S04]  /*14a0*/  LDG.E.U16 R25, desc[UR8][R8.64+0x12] ;  /* 0x0000120808197981 */ /* 0x000f68000c1e1500 */
[----:B------:R-:W5:Y:S04]  /*14b0*/  LDG.E.U16.CONSTANT R26, desc[UR8][R18.64] ;  /* 0x00000008121a7981 */ /* 0x000f68000c1e9500 */
[----:B------:R-:W5:Y:S04]  /*14c0*/  LDG.E.U16 R27, desc[UR8][R8.64+0x1e] ;  /* 0x00001e08081b7981 */ /* 0x000f68000c1e1500 */
[----:B------:R-:W5:Y:S04]  /*14d0*/  LDG.E.U16 R19, desc[UR8][R8.64+0x14] ;  /* 0x0000140808137981 */ /* 0x000f68000c1e1500 */
[----:B------:R1:W5:Y:S01]  /*14e0*/  LDG.E.U16.CONSTANT R18, desc[UR8][R10.64] ;  /* 0x000000080a127981 */ /* 0x000362000c1e9500 */
[----:B0-----:R-:W-:-:S04]  /*14f0*/  IMAD.WIDE R20, R13, 0x2, R10 ;  /* 0x000000020d147825 */ /* 0x001fc800078e020a */
[----:B---3--:R-:W-:Y:S02]  /*1500*/  HFMA2 R12, R24.H0_H0, R12.H0_H0, R22.H0_H0 ;  /* 0x2000000c180c7231 */ /* 0x008fe40000040816 */
[----:B------:R-:W3:Y:S02]  /*1510*/  LDG.E.U16 R24, desc[UR8][R8.64+0x1a] ;  /* 0x00001a0808187981 */ /* 0x000ee4000c1e1500 */
[----:B----4-:R-:W-:Y:S02]  /*1520*/  HFMA2 R12, R28.H0_H0, R23.H0_H0, R12.H0_H0 ;  /* 0x200000171c0c7231 */ /* 0x010fe4000004080c */
[----:B------:R-:W-:Y:S02]  /*1530*/  IMAD.WIDE R22, R13, 0x2, R20 ;  /* 0x000000020d167825 */ /* 0x000fe400078e0214 */
[----:B------:R-:W4:Y:S02]  /*1540*/  LDG.E.U16.CONSTANT R21, desc[UR8][R20.64] ;  /* 0x0000000814157981 */ /* 0x000f24000c1e9500 */
[----:B--2---:R-:W-:-:S02]  /*1550*/  HFMA2 R12, R29.H0_H0, R2.H0_H0, R12.H0_H0 ;  /* 0x200000021d0c7231 */ /* 0x004fc4000004080c */
[C---:B------:R-:W-:Y:S01]  /*1560*/  IMAD.WIDE R28, R13.reuse, 0x2, R22 ;  /* 0x000000020d1c7825 */ /* 0x040fe200078e0216 */
[----:B------:R-:W4:Y:S04]  /*1570*/  LDG.E.U16 R2, desc[UR8][R8.64+0x16] ;  /* 0x0000160808027981 */ /* 0x000f28000c1e1500 */
[----:B------:R0:W2:Y:S01]  /*1580*/  LDG.E.U16.CONSTANT R23, desc[UR8][R22.64] ;  /* 0x0000000816177981 */ /* 0x0000a2000c1e9500 */
[----:B-1----:R-:W-:-:S04]  /*1590*/  IMAD.WIDE R10, R13, 0x2, R28 ;  /* 0x000000020d0a7825 */ /* 0x002fc800078e021c */
[----:B-----5:R-:W-:Y:S01]  /*15a0*/  HFMA2 R25, R25.H0_H0, R26.H0_H0, R12.H0_H0 ;  /* 0x2000001a19197231 */ /* 0x020fe2000004080c */
[----:B------:R-:W3:Y:S04]  /*15b0*/  LDG.E.U16.CONSTANT R29, desc[UR8][R28.64] ;  /* 0x000000081c1d7981 */ /* 0x000ee8000c1e9500 */
[----:B------:R-:W2:Y:S04]  /*15c0*/  LDG.E.U16 R12, desc[UR8][R8.64+0x18] ;  /* 0x00001808080c7981 */ /* 0x000ea8000c1e1500 */
[----:B------:R-:W5:Y:S01]  /*15d0*/  LDG.E.U16 R26, desc[UR8][R8.64+0x1c] ;  /* 0x00001c08081a7981 */ /* 0x000f62000c1e1500 */
[----:B0-----:R-:W-:-:S02]  /*15e0*/  HFMA2 R22, R19.H0_H0, R18.H0_H0, R25.H0_H0 ;  /* 0x2000001213167231 */ /* 0x001fc40000040819 */
[----:B------:R-:W-:Y:S01]  /*15f0*/  IMAD.WIDE R18, R13, 0x2, R10 ;  /* 0x000000020d127825 */ /* 0x000fe200078e020a */
[----:B------:R0:W5:Y:S04]  /*1600*/  LDG.E.U16.CONSTANT R25, desc[UR8][R10.64] ;  /* 0x000000080a197981 */ /* 0x000168000c1e9500 */
[----:B------:R1:W5:Y:S01]  /*1610*/  LDG.E.U16.CONSTANT R20, desc[UR8][R18.64] ;  /* 0x0000000812147981 */ /* 0x000362000c1e9500 */
[----:B------:R-:W-:-:S04]  /*1620*/  IADD3 R6, P1, PT, R6, 0x20, RZ ;  /* 0x0000002006067810 */ /* 0x000fc80007f3e0ff */
[----:B------:R-:W-:Y:S02]  /*1630*/  IADD3.X R5, PT, PT, RZ, R5, RZ, P1, !PT ;  /* 0x00000005ff057210 */ /* 0x000fe40000ffe4ff */
[----:B------:R-:W-:-:S04]  /*1640*/  ISETP.GE.U32.AND P1, PT, R6, R3, PT ;  /* 0x000000030600720c */ /* 0x000fc80003f26070 */
[----:B------:R-:W-:Y:S02]  /*1650*/  ISETP.GE.U32.AND.EX P1, PT, R5, R4, PT, P1 ;  /* 0x000000040500720c */ /* 0x000fe40003f26110 */
[----:B0-----:R-:W-:Y:S01]  /*1660*/  IADD3 R11, P2, PT, R8, 0x20, RZ ;  /* 0x00000020080b7810 */ /* 0x001fe20007f5e0ff */
[----:B-1----:R-:W-:-:S03]  /*1670*/  IMAD.WIDE R18, R13, 0x2, R18 ;  /* 0x000000020d127825 */ /* 0x002fc600078e0212 */
[----:B------:R-:W-:Y:S01]  /*1680*/  IADD3.X R9, PT, PT, RZ, R9, RZ, P2, !PT ;  /* 0x00000009ff097210 */ /* 0x000fe200017fe4ff */
[----:B------:R-:W-:Y:S02]  /*1690*/  IMAD.MOV.U32 R8, RZ, RZ, R11 ;  /* 0x000000ffff087224 */ /* 0x000fe400078e000b */
[----:B----4-:R-:W-:-:S04]  /*16a0*/  HFMA2 R2, R2.H0_H0, R21.H0_H0, R22.H0_H0 ;  /* 0x2000001502027231 */ /* 0x010fc80000040816 */
[----:B--2---:R-:W-:-:S04]  /*16b0*/  HFMA2 R12, R12.H0_H0, R23.H0_H0, R2.H0_H0 ;  /* 0x200000170c0c7231 */ /* 0x004fc80000040802 */
[----:B---3--:R-:W-:-:S04]  /*16c0*/  HFMA2 R12, R24.H0_H0, R29.H0_H0, R12.H0_H0 ;  /* 0x2000001d180c7231 */ /* 0x008fc8000004080c */
[----:B-----5:R-:W-:-:S04]  /*16d0*/  HFMA2 R10, R26.H0_H0, R25.H0_H0, R12.H0_H0 ;  /* 0x200000191a0a7231 */ /* 0x020fc8000004080c */
[----:B------:R-:W-:Y:S01]  /*16e0*/  HFMA2 R2, R27.H0_H0, R20.H0_H0, R10.H0_H0 ;  /* 0x200000141b027231 */ /* 0x000fe2000004080a */
[----:B------:R-:W-:Y:S06]  /*16f0*/  @!P1 BRA `(.L_x_28) ;  /* 0xfffffff800e09947 */ /* 0x000fec000383ffff */
.L_x_27:
[----:B------:R-:W-:Y:S05]  /*1700*/  BSYNC.RECONVERGENT B1 ;  /* 0x0000000000017941 */ /* 0x000fea0003800200 */
.L_x_26:
        /* <DEDUP_REMOVED lines=8> */
[----:B------:R-:W2:Y:S01]  /*1790*/  LDG.E.U16.CONSTANT R3, desc[UR8][R18.64] ;  /* 0x0000000812037981 */ /* 0x000ea2000c1e9500 */
[----:B------:R-:W-:-:S03]  /*17a0*/  IMAD.WIDE R20, R13, 0x2, R18 ;  /* 0x000000020d147825 */ /* 0x000fc600078e0212 */
[----:B------:R-:W2:Y:S04]  /*17b0*/  LDG.E.U16 R26, desc[UR8][R8.64] ;  /* 0x00000008081a7981 */ /* 0x000ea8000c1e1500 */
[----:B------:R-:W3:Y:S04]  /*17c0*/  LDG.E.U16 R23, desc[UR8][R8.64+0x2] ;  /* 0x0000020808177981 */ /* 0x000ee8000c1e1500 */
[----:B------:R0:W3:Y:S01]  /*17d0*/  LDG.E.U16.CONSTANT R4, desc[UR8][R20.64] ;  /* 0x0000000814047981 */ /* 0x0000e2000c1e9500 */
[----:B------:R-:W-:-:S03]  /*17e0*/  IMAD.WIDE R24, R13, 0x2, R20 ;  /* 0x000000020d187825 */ /* 0x000fc600078e0214 */
[----:B------:R-:W4:Y:S04]  /*17f0*/  LDG.E.U16 R12, desc[UR8][R8.64+0x4] ;  /* 0x00000408080c7981 */ /* 0x000f28000c1e1500 */
[----:B------:R-:W5:Y:S01]  /*1800*/  LDG.E.U16 R27, desc[UR8][R8.64+0x6] ;  /* 0x00000608081b7981 */ /* 0x000f62000c1e1500 */
[----:B0-----:R-:W-:-:S03]  /*1810*/  IMAD.WIDE R20, R13, 0x2, R24 ;  /* 0x000000020d147825 */ /* 0x001fc600078e0218 */
[----:B------:R-:W4:Y:S01]  /*1820*/  LDG.E.U16.CONSTANT R25, desc[UR8][R24.64] ;  /* 0x0000000818197981 */ /* 0x000f22000c1e9500 */
[----:B------:R-:W-:-:S03]  /*1830*/  IMAD.WIDE R10, R13, 0x2, R20 ;  /* 0x000000020d0a7825 */ /* 0x000fc600078e0214 */
[----:B------:R-:W5:Y:S04]  /*1840*/  LDG.E.U16.CONSTANT R22, desc[UR8][R20.64] ;  /* 0x0000000814167981 */ /* 0x000f68000c1e9500 */
[----:B------:R-:W5:Y:S01]  /*1850*/  LDG.E.U16 R29, desc[UR8][R8.64+0x8] ;  /* 0x00000808081d7981 */ /* 0x000f62000c1e1500 */
[----:B------:R-:W-:-:S03]  /*1860*/  IMAD.WIDE R18, R13, 0x2, R10 ;  /* 0x000000020d127825 */ /* 0x000fc600078e020a */
[----:B------:R2:W5:Y:S04]  /*1870*/  LDG.E.U16.CONSTANT R10, desc[UR8][R10.64] ;  /* 0x000000080a0a7981 */ /* 0x000568000c1e9500 */
[----:B------:R-:W5:Y:S04]  /*1880*/  LDG.E.U16 R24, desc[UR8][R8.64+0xa] ;  /* 0x00000a0808187981 */ /* 0x000f68000c1e1500 */
[----:B------:R-:W5:Y:S01]  /*1890*/  LDG.E.U16 R28, desc[UR8][R8.64+0xe] ;  /* 0x00000e08081c7981 */ /* 0x000f62000c1e1500 */
[----:B--2---:R-:W-:Y:S02]  /*18a0*/  HFMA2 R11, R26.H0_H0, R3.H0_H0, R2.H0_H0 ;  /* 0x200000031a0b7231 */ /* 0x004fe40000040802 */
[C---:B------:R-:W-:Y:S01]  /*18b0*/  IMAD.WIDE R2, R13.reuse, 0x2, R18 ;  /* 0x000000020d027825 */ /* 0x040fe200078e0212 */
[----:B------:R3:W2:Y:S03]  /*18c0*/  LDG.E.U16.CONSTANT R26, desc[UR8][R18.64] ;  /* 0x00000008121a7981 */ /* 0x0006a6000c1e9500 */
[----:B------:R-:W-:-:S04]  /*18d0*/  IMAD.WIDE R20, R13, 0x2, R2 ;  /* 0x000000020d147825 */ /* 0x000fc800078e0202 */
[----:B---3--:R-:W-:Y:S02]  /*18e0*/  HFMA2 R19, R23.H0_H0, R4.H0_H0, R11.H0_H0 ;  /* 0x2000000417137231 */ /* 0x008fe4000004080b */
[----:B------:R0:W3:Y:S04]  /*18f0*/  LDG.E.U16 R23, desc[UR8][R8.64+0xc] ;  /* 0x00000c0808177981 */ /* 0x0000e8000c1e1500 */
[----:B------:R-:W3:Y:S04]  /*1900*/  LDG.E.U16.CONSTANT R4, desc[UR8][R2.64] ;  /* 0x0000000802047981 */ /* 0x000ee8000c1e9500 */
[----:B------:R-:W3:Y:S01]  /*1910*/  LDG.E.U16.CONSTANT R11, desc[UR8][R20.64] ;  /* 0x00000008140b7981 */ /* 0x000ee2000c1e9500 */
[----:B----4-:R-:W-:-:S04]  /*1920*/  HFMA2 R12, R12.H0_H0, R25.H0_H0, R19.H0_H0 ;  /* 0x200000190c0c7231 */ /* 0x010fc80000040813 */
[----:B-----5:R-:W-:-:S04]  /*1930*/  HFMA2 R12, R27.H0_H0, R22.H0_H0, R12.H0_H0 ;  /* 0x200000161b0c7231 */ /* 0x020fc8000004080c */
[----:B------:R-:W-:Y:S01]  /*1940*/  HFMA2 R12, R29.H0_H0, R10.H0_H0, R12.H0_H0 ;  /* 0x2000000a1d0c7231 */ /* 0x000fe2000004080c */
[----:B0-----:R-:W-:Y:S02]  /*1950*/  IADD3 R8, P2, PT, R8, 0x10, RZ ;  /* 0x0000001008087810 */ /* 0x001fe40007f5e0ff */
[----:B------:R-:W-:Y:S01]  /*1960*/  IADD3 R6, P1, PT, R6, 0x10, RZ ;  /* 0x0000001006067810 */ /* 0x000fe20007f3e0ff */
[----:B------:R-:W-:Y:S01]  /*1970*/  IMAD.WIDE R18, R13, 0x2, R20 ;  /* 0x000000020d127825 */ /* 0x000fe200078e0214 */
[----:B------:R-:W-:Y:S02]  /*1980*/  PLOP3.LUT P0, PT, PT, PT, PT, 0x8, 0x80 ;  /* 0x000000000080781c */ /* 0x000fe40003f0e170 */
[----:B------:R-:W-:Y:S02]  /*1990*/  IADD3.X R9, PT, PT, RZ, R9, RZ, P2, !PT ;  /* 0x00000009ff097210 */ /* 0x000fe400017fe4ff */
[----:B------:R-:W-:Y:S01]  /*19a0*/  IADD3.X R5, PT, PT, RZ, R5, RZ, P1, !PT ;  /* 0x00000005ff057210 */ /* 0x000fe20000ffe4ff */
[----:B--2---:R-:W-:-:S04]  /*19b0*/  HFMA2 R12, R24.H0_H0, R26.H0_H0, R12.H0_H0 ;  /* 0x2000001a180c7231 */ /* 0x004fc8000004080c */
[----:B---3--:R-:W-:-:S04]  /*19c0*/  HFMA2 R4, R23.H0_H0, R4.H0_H0, R12.H0_H0 ;  /* 0x2000000417047231 */ /* 0x008fc8000004080c */
[----:B------:R-:W-:-:S07]  /*19d0*/  HFMA2 R2, R28.H0_H0, R11.H0_H0, R4.H0_H0 ;  /* 0x2000000b1c027231 */ /* 0x000fce0000040804 */
.L_x_30:
[----:B------:R-:W-:Y:S05]  /*19e0*/  BSYNC.RECONVERGENT B1 ;  /* 0x0000000000017941 */ /* 0x000fea0003800200 */
.L_x_29:
[----:B------:R-:W-:-:S04]  /*19f0*/  ISETP.LT.U32.AND P1, PT, R6, R14, PT ;  /* 0x0000000e0600720c */ /* 0x000fc80003f21070 */
[----:B------:R-:W-:-:S13]  /*1a00*/  ISETP.LT.U32.OR.EX P0, PT, R5, R15, P0, P1 ;  /* 0x0000000f0500720c */ /* 0x000fda0000701510 */
        /* <DEDUP_REMOVED lines=8> */
[----:B------:R-:W4:Y:S04]  /*1a90*/  LDG.E.U16.CONSTANT R15, desc[UR8][R10.64] ;  /* 0x000000080a0f7981 */ /* 0x000f28000c1e9500 */
[----:B------:R-:W4:Y:S04]  /*1aa0*/  LDG.E.U16 R14, desc[UR8][R8.64+0x4] ;  /* 0x00000408080e7981 */ /* 0x000f28000c1e1500 */
[----:B------:R-:W5:Y:S04]  /*1ab0*/  LDG.E.U16 R20, desc[UR8][R8.64+0x6] ;  /* 0x0000060808147981 */ /* 0x000f68000c1e1500 */
[----:B------:R-:W5:Y:S01]  /*1ac0*/  LDG.E.U16.CONSTANT R12, desc[UR8][R12.64] ;  /* 0x000000080c0c7981 */ /* 0x000f62000c1e9500 */
[----:B--2---:R-:W-:-:S04]  /*1ad0*/  HFMA2 R3, R3.H0_H0, R18.H0_H0, R2.H0_H0 ;  /* 0x2000001203037231 */ /* 0x004fc80000040802 */
[----:B---3--:R-:W-:-:S04]  /*1ae0*/  HFMA2 R3, R6.H0_H0, R4.H0_H0, R3.H0_H0 ;  /* 0x2000000406037231 */ /* 0x008fc80000040803 */
[----:B----4-:R-:W-:-:S04]  /*1af0*/  HFMA2 R3, R14.H0_H0, R15.H0_H0, R3.H0_H0 ;  /* 0x2000000f0e037231 */ /* 0x010fc80000040803 */
[----:B-----5:R-:W-:-:S07]  /*1b00*/  HFMA2 R2, R20.H0_H0, R12.H0_H0, R3.H0_H0 ;  /* 0x2000000c14027231 */ /* 0x020fce0000040803 */
.L_x_20:
[----:B------:R-:W-:Y:S05]  /*1b10*/  BSYNC.RECONVERGENT B0 ;  /* 0x0000000000007941 */ /* 0x000fea0003800200 */
.L_x_19:
[----:B------:R-:W0:Y:S01]  /*1b20*/  S2UR UR5, SR_CgaCtaId ;  /* 0x00000000000579c3 */ /* 0x000e220000008800 */
[----:B------:R-:W-:Y:S01]  /*1b30*/  UMOV UR4, 0x400 ;  /* 0x0000040000047882 */ /* 0x000fe20000000000 */
[----:B------:R-:W-:Y:S01]  /*1b40*/  IMAD.SHL.U32 R0, R0, 0x2, RZ ;  /* 0x0000000200007824 */ /* 0x000fe200078e00ff */
[----:B------:R-:W-:Y:S01]  /*1b50*/  ISETP.NE.AND P0, PT, R7, RZ, PT ;  /* 0x000000ff0700720c */ /* 0x000fe20003f05270 */
[----:B0-----:R-:W-:-:S06]  /*1b60*/  ULEA UR4, UR5, UR4, 0x18 ;  /* 0x0000000405047291 */ /* 0x001fcc000f8ec0ff */
[----:B------:R-:W-:-:S04]  /*1b70*/  LEA R3, R7, UR4, 0x4 ;  /* 0x0000000407037c11 */ /* 0x000fc8000f8e20ff */
[----:B------:R-:W-:-:S05]  /*1b80*/  IADD3 R3, PT, PT, R3, R0, RZ ;  /* 0x0000000003037210 */ /* 0x000fca0007ffe0ff */
[----:B------:R0:W-:Y:S01]  /*1b90*/  STS.U16 [R3], R2 ;  /* 0x0000000203007388 */ /* 0x0001e20000000400 */
[----:B------:R-:W-:Y:S06]  /*1ba0*/  BAR.SYNC.DEFER_BLOCKING 0x0 ;  /* 0x0000000000007b1d */ /* 0x000fec0000010000 */
[----:B------:R-:W-:Y:S05]  /*1bb0*/  @P0 EXIT ;  /* 0x000000000000094d */ /* 0x000fea0003800000 */
[----:B------:R1:W2:Y:S01]  /*1bc0*/  LDS.U16 R6, [R0+UR4] ;  /* 0x0000000400067984 */ /* 0x0002a20008000400 */
[----:B------:R-:W3:Y:S01]  /*1bd0*/  LDCU UR6, c[0x0][0x364] ;  /* 0x00006c80ff0677ac */ /* 0x000ee20008000800 */
[----:B0-----:R-:W-:Y:S01]  /*1be0*/  IADD3 R2, PT, PT, R0, UR4, RZ ;  /* 0x0000000400027c10 */ /* 0x001fe2000fffe0ff */
[----:B---3--:R-:W-:-:S09]  /*1bf0*/  UISETP.GE.U32.AND UP0, UPT, UR6, 0x2, UPT ;  /* 0x000000020600788c */ /* 0x008fd2000bf06070 */
[----:B-1----:R-:W-:Y:S05]  /*1c00*/  BRA.U !UP0, `(.L_x_31) ;  /* 0x0000000508847547 */ /* 0x002fea000b800000 */
[----:B------:R-:W-:Y:S01]  /*1c10*/  UIADD3 UR5, UPT, UPT, UR6, -0x1, URZ ;  /* 0xffffffff06057890 */ /* 0x000fe2000fffe0ff */
[----:B------:R-:W-:Y:S01]  /*1c20*/  HFMA2 R3, -RZ, RZ, 0, 5.9604644775390625e-08 ;  /* 0x00000001ff037431 */ /* 0x000fe200000001ff */
[----:B------:R-:W-:Y:S02]  /*1c30*/  UIADD3 UR6, UPT, UPT, UR6, -0x2, URZ ;  /* 0xfffffffe06067890 */ /* 0x000fe4000fffe0ff */
[----:B------:R-:W-:Y:S02]  /*1c40*/  ULOP3.LUT UR7, UR5, 0xf, URZ, 0xc0, !UPT ;  /* 0x0000000f05077892 */ /* 0x000fe4000f8ec0ff */
[----:B------:R-:W-:-:S09]  /*1c50*/  UISETP.GE.U32.AND UP0, UPT, UR6, 0xf, UPT ;  /* 0x0000000f0600788c */ /* 0x000fd2000bf06070 */
[----:B------:R-:W-:Y:S05]  /*1c60*/  BRA.U !UP0, `(.L_x_32) ;  /* 0x0000000108a87547 */ /* 0x000fea000b800000 */
[----:B------:R-:W-:Y:S01]  /*1c70*/  ULOP3.LUT UR6, UR5, 0xfffffff0, URZ, 0xc0, !UPT ;  /* 0xfffffff005067892 */ /* 0x000fe2000f8ec0ff */
[----:B------:R-:W-:Y:S01]  /*1c80*/  VIADD R3, R2, 0x80 ;  /* 0x0000008002037836 */ /* 0x000fe20000000000 */
[----:B------:R-:W-:Y:S02]  /*1c90*/  MOV R4, RZ ;  /* 0x000000ff00047202 */ /* 0x000fe40000000f00 */
[----:B------:R-:W-:-:S12]  /*1ca0*/  UIADD3 UR6, UPT, UPT, -UR6, URZ, URZ ;  /* 0x000000ff06067290 */ /* 0x000fd8000fffe1ff */
.L_x_33:
[----:B------:R-:W2:Y:S01]  /*1cb0*/  LDS.U16 R7, [R3+-0x70] ;  /* 0xffff900003077984 */ /* 0x000ea20000000400 */
[----:B------:R-:W-:Y:S01]  /*1cc0*/  UIADD3 UR6, UPT, UPT, UR6, 0x10, URZ ;  /* 0x0000001006067890 */ /* 0x000fe2000fffe0ff */
[----:B------:R-:W-:Y:S02]  /*1cd0*/  IADD3 R4, PT, PT, R4, 0x10, RZ ;  /* 0x0000001004047810 */ /* 0x000fe40007ffe0ff */
[----:B------:R-:W0:Y:S01]  /*1ce0*/  LDS.U16 R11, [R3+-0x60] ;  /* 0xffffa000030b7984 */ /* 0x000e220000000400 */
[----:B------:R-:W-:-:S03]  /*1cf0*/  UISETP.NE.AND UP0, UPT, UR6, URZ, UPT ;  /* 0x000000ff0600728c */ /* 0x000fc6000bf05270 */
[----:B------:R-:W1:Y:S04]  /*1d00*/  LDS.U16 R15, [R3+-0x50] ;  /* 0xffffb000030f7984 */ /* 0x000e680000000400 */
[----:B------:R-:W3:Y:S04]  /*1d10*/  LDS.U16 R19, [R3+-0x40] ;  /* 0xffffc00003137984 */ /* 0x000ee80000000400 */
[----:B------:R-:W4:Y:S04]  /*1d20*/  LDS.U16 R21, [R3+-0x30] ;  /* 0xffffd00003157984 */ /* 0x000f280000000400 */
[----:B------:R-:W5:Y:S04]  /*1d30*/  LDS.U16 R23, [R3+-0x20] ;  /* 0xffffe00003177984 */ /* 0x000f680000000400 */
[----:B------:R-:W5:Y:S04]  /*1d40*/  LDS.U16 R25, [R3+-0x10] ;  /* 0xfffff00003197984 */ /* 0x000f680000000400 */
[----:B------:R-:W5:Y:S04]  /*1d50*/  LDS.U16 R13, [R3] ;  /* 0x00000000030d7984 */ /* 0x000f680000000400 */
[----:B------:R-:W5:Y:S04]  /*1d60*/  LDS.U16 R9, [R3+0x10] ;  /* 0x0000100003097984 */ /* 0x000f680000000400 */
[----:B------:R-:W5:Y:S01]  /*1d70*/  LDS.U16 R5, [R3+0x20] ;  /* 0x0000200003057984 */ /* 0x000f620000000400 */
[----:B--2---:R-:W-:-:S03]  /*1d80*/  HADD2 R6, R7.H0_H0, R6.H0_H0 ;  /* 0x2000000607067230 */ /* 0x004fc60000000800 */
[----:B------:R-:W-:Y:S01]  /*1d90*/  LDS.U16 R8, [R3+0x50] ;  /* 0x0000500003087984 */ /* 0x000fe20000000400 */
[----:B0-----:R-:W-:-:S03]  /*1da0*/  HADD2 R6, R11.H0_H0, R6.H0_H0 ;  /* 0x200000060b067230 */ /* 0x001fc60000000800 */
[----:B------:R-:W0:Y:S01]  /*1db0*/  LDS.U16 R7, [R3+0x30] ;  /* 0x0000300003077984 */ /* 0x000e220000000400 */
[----:B-1----:R-:W-:-:S03]  /*1dc0*/  HADD2 R6, R15.H0_H0, R6.H0_H0 ;  /* 0x200000060f067230 */ /* 0x002fc60000000800 */
[----:B------:R-:W1:Y:S01]  /*1dd0*/  LDS.U16 R11, [R3+0x40] ;  /* 0x00004000030b7984 */ /* 0x000e620000000400 */
[----:B---3--:R-:W-:-:S03]  /*1de0*/  HADD2 R6, R19.H0_H0, R6.H0_H0 ;  /* 0x2000000613067230 */ /* 0x008fc60000000800 */
[----:B------:R-:W2:Y:S01]  /*1df0*/  LDS.U16 R10, [R3+0x60] ;  /* 0x00006000030a7984 */ /* 0x000ea20000000400 */
[----:B----4-:R-:W-:-:S03]  /*1e00*/  HADD2 R6, R21.H0_H0, R6.H0_H0 ;  /* 0x2000000615067230 */ /* 0x010fc60000000800 */
[----:B------:R-:W3:Y:S01]  /*1e10*/  LDS.U16 R12, [R3+0x70] ;  /* 0x00007000030c7984 */ /* 0x000ee20000000400 */
[----:B-----5:R-:W-:-:S03]  /*1e20*/  HADD2 R6, R23.H0_H0, R6.H0_H0 ;  /* 0x2000000617067230 */ /* 0x020fc60000000800 */
[----:B------:R4:W5:Y:S01]  /*1e30*/  LDS.U16 R14, [R3+0x80] ;  /* 0x00008000030e7984 */ /* 0x0009620000000400 */
[----:B------:R-:W-:-:S04]  /*1e40*/  HADD2 R6, R25.H0_H0, R6.H0_H0 ;  /* 0x2000000619067230 */ /* 0x000fc80000000800 */
[----:B------:R-:W-:Y:S01]  /*1e50*/  HADD2 R6, R13.H0_H0, R6.H0_H0 ;  /* 0x200000060d067230 */ /* 0x000fe20000000800 */
[----:B----4-:R-:W-:-:S03]  /*1e60*/  IADD3 R3, PT, PT, R3, 0x100, RZ ;  /* 0x0000010003037810 */ /* 0x010fc60007ffe0ff */
[----:B------:R-:W-:-:S04]  /*1e70*/  HADD2 R6, R9.H0_H0, R6.H0_H0 ;  /* 0x2000000609067230 */ /* 0x000fc80000000800 */
[----:B------:R-:W-:-:S04]  /*1e80*/  HADD2 R5, R5.H0_H0, R6.H0_H0 ;  /* 0x2000000605057230 */ /* 0x000fc80000000800 */
[----:B0-----:R-:W-:-:S04]  /*1e90*/  HADD2 R5, R7.H0_H0, R5.H0_H0 ;  /* 0x2000000507057230 */ /* 0x001fc80000000800 */
[----:B-1----:R-:W-:-:S04]  /*1ea0*/  HADD2 R5, R11.H0_H0, R5.H0_H0 ;  /* 0x200000050b057230 */ /* 0x002fc80000000800 */
[----:B------:R-:W-:-:S04]  /*1eb0*/  HADD2 R5, R8.H0_H0, R5.H0_H0 ;  /* 0x2000000508057230 */ /* 0x000fc80000000800 */
[----:B--2---:R-:W-:-:S04]  /*1ec0*/  HADD2 R5, R10.H0_H0, R5.H0_H0 ;  /* 0x200000050a057230 */ /* 0x004fc80000000800 */
[----:B---3--:R-:W-:-:S04]  /*1ed0*/  HADD2 R5, R12.H0_H0, R5.H0_H0 ;  /* 0x200000050c057230 */ /* 0x008fc80000000800 */
[----:B-----5:R-:W-:Y:S01]  /*1ee0*/  HADD2 R6, R14.H0_H0, R5.H0_H0 ;  /* 0x200000050e067230 */ /* 0x020fe20000000800 */
[----:B------:R-:W-:Y:S06]  /*1ef0*/  BRA.U UP0, `(.L_x_33) ;  /* 0xfffffffd006c7547 */ /* 0x000fec000b83ffff */
[----:B------:R-:W-:-:S07]  /*1f00*/  VIADD R3, R4, 0x1 ;  /* 0x0000000104037836 */ /* 0x000fce0000000000 */
.L_x_32:
[----:B------:R-:W-:-:S09]  /*1f10*/  UISETP.NE.AND UP0, UPT, UR7, URZ, UPT ;  /* 0x000000ff0700728c */ /* 0x000fd2000bf05270 */
[----:B------:R-:W-:Y:S05]  /*1f20*/  BRA.U !UP0, `(.L_x_31) ;  /* 0x0000000108bc7547 */ /* 0x000fea000b800000 */
[----:B------:R-:W-:Y:S02]  /*1f30*/  UISETP.GE.U32.AND UP0, UPT, UR7, 0x8, UPT ;  /* 0x000000080700788c */ /* 0x000fe4000bf06070 */
[----:B------:R-:W-:-:S04]  /*1f40*/  ULOP3.LUT UR6, UR5, 0x7, URZ, 0xc0, !UPT ;  /* 0x0000000705067892 */ /* 0x000fc8000f8ec0ff */
[----:B------:R-:W-:-:S03]  /*1f50*/  UISETP.NE.AND UP1, UPT, UR6, URZ, UPT ;  /* 0x000000ff0600728c */ /* 0x000fc6000bf25270 */
[----:B------:R-:W-:Y:S08]  /*1f60*/  BRA.U !UP0, `(.L_x_34) ;  /* 0x0000000108487547 */ /* 0x000ff0000b800000 */
[C---:B------:R-:W-:Y:S02]  /*1f70*/  LEA R4, R3.reuse, R2, 0x4 ;  /* 0x0000000203047211 */ /* 0x040fe400078e20ff */
[----:B------:R-:W-:-:S03]  /*1f80*/  IADD3 R3, PT, PT, R3, 0x8, RZ ;  /* 0x0000000803037810 */ /* 0x000fc60007ffe0ff */
[----:B------:R-:W2:Y:S04]  /*1f90*/  LDS.U16 R5, [R4] ;  /* 0x0000000004057984 */ /* 0x000ea80000000400 */
[----:B------:R-:W0:Y:S04]  /*1fa0*/  LDS.U16 R8, [R4+0x10] ;  /* 0x0000100004087984 */ /* 0x000e280000000400 */
[----:B------:R-:W1:Y:S04]  /*1fb0*/  LDS.U16 R10, [R4+0x20] ;  /* 0x00002000040a7984 */ /* 0x000e680000000400 */
[----:B------:R-:W3:Y:S04]  /*1fc0*/  LDS.U16 R12, [R4+0x30] ;  /* 0x00003000040c7984 */ /* 0x000ee80000000400 */
[----:B------:R-:W4:Y:S04]  /*1fd0*/  LDS.U16 R14, [R4+0x40] ;  /* 0x00004000040e7984 */ /* 0x000f280000000400 */
[----:B------:R-:W5:Y:S04]  /*1fe0*/  LDS.U16 R18, [R4+0x50] ;  /* 0x0000500004127984 */ /* 0x000f680000000400 */
[----:B------:R-:W5:Y:S04]  /*1ff0*/  LDS.U16 R20, [R4+0x60] ;  /* 0x0000600004147984 */ /* 0x000f680000000400 */
[----:B------:R-:W5:Y:S01]  /*2000*/  LDS.U16 R22, [R4+0x70] ;  /* 0x0000700004167984 */ /* 0x000f620000000400 */
[----:B--2---:R-:W-:-:S04]  /*2010*/  HADD2 R5, R5.H0_H0, R6.H0_H0 ;  /* 0x2000000605057230 */ /* 0x004fc80000000800 */
[----:B0-----:R-:W-:-:S04]  /*2020*/  HADD2 R5, R8.H0_H0, R5.H0_H0 ;  /* 0x2000000508057230 */ /* 0x001fc80000000800 */
[----:B-1----:R-:W-:-:S04]  /*2030*/  HADD2 R5, R10.H0_H0, R5.H0_H0 ;  /* 0x200000050a057230 */ /* 0x002fc80000000800 */
[----:B---3--:R-:W-:-:S04]  /*2040*/  HADD2 R5, R12.H0_H0, R5.H0_H0 ;  /* 0x200000050c057230 */ /* 0x008fc80000000800 */
[----:B----4-:R-:W-:-:S04]  /*2050*/  HADD2 R5, R14.H0_H0, R5.H0_H0 ;  /* 0x200000050e057230 */ /* 0x010fc80000000800 */
[----:B-----5:R-:W-:-:S04]  /*2060*/  HADD2 R5, R18.H0_H0, R5.H0_H0 ;  /* 0x2000000512057230 */ /* 0x020fc80000000800 */
[----:B------:R-:W-:-:S04]  /*2070*/  HADD2 R5, R20.H0_H0, R5.H0_H0 ;  /* 0x2000000514057230 */ /* 0x000fc80000000800 */
[----:B------:R-:W-:-:S07]  /*2080*/  HADD2 R6, R22.H0_H0, R5.H0_H0 ;  /* 0x2000000516067230 */ /* 0x000fce0000000800 */
.L_x_34:
[----:B------:R-:W-:Y:S05]  /*2090*/  BRA.U !UP1, `(.L_x_31) ;  /* 0x0000000109607547 */ /* 0x000fea000b800000 */
[----:B------:R-:W-:Y:S02]  /*20a0*/  UISETP.GE.U32.AND UP0, UPT, UR6, 0x4, UPT ;  /* 0x000000040600788c */ /* 0x000fe4000bf06070 */
[----:B------:R-:W-:-:S04]  /*20b0*/  ULOP3.LUT UR5, UR5, 0x3, URZ, 0xc0, !UPT ;  /* 0x0000000305057892 */ /* 0x000fc8000f8ec0ff */
[----:B------:R-:W-:-:S03]  /*20c0*/  UISETP.NE.AND UP1, UPT, UR5, URZ, UPT ;  /* 0x000000ff0500728c */ /* 0x000fc6000bf25270 */
[----:B------:R-:W-:Y:S08]  /*20d0*/  BRA.U !UP0, `(.L_x_35) ;  /* 0x0000000108287547 */ /* 0x000ff0000b800000 */
[C---:B------:R-:W-:Y:S01]  /*20e0*/  LEA R2, R3.reuse, R2, 0x4 ;  /* 0x0000000203027211 */ /* 0x040fe200078e20ff */
[----:B------:R-:W-:-:S04]  /*20f0*/  VIADD R3, R3, 0x4 ;  /* 0x0000000403037836 */ /* 0x000fc80000000000 */
[----:B------:R-:W2:Y:S04]  /*2100*/  LDS.U16 R5, [R2] ;  /* 0x0000000002057984 */ /* 0x000ea80000000400 */
[----:B------:R-:W0:Y:S04]  /*2110*/  LDS.U16 R4, [R2+0x10] ;  /* 0x0000100002047984 */ /* 0x000e280000000400 */
[----:B------:R-:W1:Y:S04]  /*2120*/  LDS.U16 R7, [R2+0x20] ;  /* 0x0000200002077984 */ /* 0x000e680000000400 */
[----:B------:R-:W3:Y:S01]  /*2130*/  LDS.U16 R9, [R2+0x30] ;  /* 0x0000300002097984 */ /* 0x000ee20000000400 */
[----:B--2---:R-:W-:-:S04]  /*2140*/  HADD2 R5, R5.H0_H0, R6.H0_H0 ;  /* 0x2000000605057230 */ /* 0x004fc80000000800 */
[----:B0-----:R-:W-:-:S04]  /*2150*/  HADD2 R4, R4.H0_H0, R5.H0_H0 ;  /* 0x2000000504047230 */ /* 0x001fc80000000800 */
[----:B-1----:R-:W-:-:S04]  /*2160*/  HADD2 R4, R7.H0_H0, R4.H0_H0 ;  /* 0x2000000407047230 */ /* 0x002fc80000000800 */
[----:B---3--:R-:W-:-:S07]  /*2170*/  HADD2 R6, R9.H0_H0, R4.H0_H0 ;  /* 0x2000000409067230 */ /* 0x008fce0000000800 */
.L_x_35:
[----:B------:R-:W-:Y:S05]  /*2180*/  BRA.U !UP1, `(.L_x_31) ;  /* 0x0000000109247547 */ /* 0x000fea000b800000 */
[----:B------:R-:W-:Y:S01]  /*2190*/  LEA R0, R3, R0, 0x4 ;  /* 0x0000000003007211 */ /* 0x000fe200078e20ff */
[----:B------:R-:W-:-:S03]  /*21a0*/  UIADD3 UR5, UPT, UPT, -UR5, URZ, URZ ;  /* 0x000000ff05057290 */ /* 0x000fc6000fffe1ff */
[----:B------:R-:W-:-:S09]  /*21b0*/  IADD3 R0, PT, PT, R0, UR4, RZ ;  /* 0x0000000400007c10 */ /* 0x000fd2000fffe0ff */
.L_x_36:
[----:B------:R0:W2:Y:S01]  /*21c0*/  LDS.U16 R3, [R0] ;  /* 0x0000000000037984 */ /* 0x0000a20000000400 */
[----:B------:R-:W-:-:S04]  /*21d0*/  UIADD3 UR5, UPT, UPT, UR5, 0x1, URZ ;  /* 0x0000000105057890 */ /* 0x000fc8000fffe0ff */
[----:B------:R-:W-:Y:S01]  /*21e0*/  UISETP.NE.AND UP0, UPT, UR5, URZ, UPT ;  /* 0x000000ff0500728c */ /* 0x000fe2000bf05270 */
[----:B0-----:R-:W-:Y:S01]  /*21f0*/  IADD3 R0, PT, PT, R0, 0x10, RZ ;  /* 0x0000001000007810 */ /* 0x001fe20007ffe0ff */
[----:B--2---:R-:W-:-:S07]  /*2200*/  HADD2 R6, R3.H0_H0, R6.H0_H0 ;  /* 0x2000000603067230 */ /* 0x004fce0000000800 */
[----:B------:R-:W-:Y:S05]  /*2210*/  BRA.U UP0, `(.L_x_36) ;  /* 0xfffffffd00e87547 */ /* 0x000fea000b83ffff */
.L_x_31:
[----:B------:R-:W0:Y:S02]  /*2220*/  LDCU.U8 UR4, c[0x0][0x3a8] ;  /* 0x00007500ff0477ac */ /* 0x000e240008000000 */
[----:B0-----:R-:W-:-:S04]  /*2230*/  UPRMT UR4, UR4, 0x8880, URZ ;  /* 0x0000888004047896 */ /* 0x001fc800080000ff */
[----:B------:R-:W-:-:S09]  /*2240*/  UISETP.NE.AND UP0, UPT, UR4, URZ, UPT ;  /* 0x000000ff0400728c */ /* 0x000fd2000bf05270 */
[----:B------:R-:W-:Y:S05]  /*2250*/  BRA.U UP0, `(.L_x_37) ;  /* 0x0000000100087547 */ /* 0x000fea000b800000 */
[----:B------:R-:W2:Y:S02]  /*2260*/  LDG.E.U16 R3, desc[UR8][R16.64] ;  /* 0x0000000810037981 */ /* 0x000ea4000c1e1500 */
[----:B--2---:R-:W-:-:S07]  /*2270*/  HADD2 R6, R6.H0_H0, R3.H0_H0 ;  /* 0x2000000306067230 */ /* 0x004fce0000000800 */
.L_x_37:
[----:B--2---:R-:W-:Y:S01]  /*2280*/  STG.E.U16 desc[UR8][R16.64], R6 ;  /* 0x0000000610007986 */ /* 0x004fe2000c101508 */
[----:B------:R-:W-:Y:S05]  /*2290*/  EXIT ;  /* 0x000000000000794d */ /* 0x000fea0003800000 */
.L_x_38:
        /* <DEDUP_REMOVED lines=14> */
.L_x_40:


//--------------------- .nv.shared._Z18h_gemm_wide_kerneliiiPK6__halfS1_PS_b --------------------------
	.section	.nv.shared._Z18h_gemm_wide_kerneliiiPK6__halfS1_PS_b,"aw",@nobits
	.sectionflags	@""
	.align	2
.nv.shared._Z18h_gemm_wide_kerneliiiPK6__halfS1_PS_b:
	.zero		1088


//--------------------- .nv.shared.reserved.0     --------------------------
	.section	.nv.shared.reserved.0,"aw",@nobits
	.weak		__nv_reservedSMEM_offset_0_alias
	.size		__nv_reservedSMEM_offset_0_alias, 0, 64
	.other		__nv_reservedSMEM_offset_0_alias,@"STO_CUDA_RESERVED_SHARED STV_DEFAULT"
__nv_reservedSMEM_offset_0_alias:
	.zero		0
	.zero		64


//--------------------- .nv.global                --------------------------
	.section	.nv.global,"aw",@nobits
.nv.global:
	.type		_ZN39_INTERNAL_49a0f747_9_h_gemm_cu_0245b5694cuda3std3__48in_placeE,@object
	.size		_ZN39_INTERNAL_49a0f747_9_h_gemm_cu_0245b5694cuda3std3__48in_placeE,(_ZN39_INTERNAL_49a0f747_9_h_gemm_cu_0245b5694cuda3std6ranges3__45__cpo8distanceE - _ZN39_INTERNAL_49a0f747_9_h_gemm_cu_0245b5694cuda3std3__48in_placeE)
_ZN39_INTERNAL_49a0f747_9_h_gemm_cu_0245b5694cuda3std3__48in_placeE:
	.zero		1
	.type		_ZN39_INTERNAL_49a0f747_9_h_gemm_cu_0245b5694cuda3std6ranges3__45__cpo8distanceE,@object
	.size		_ZN39_INTERNAL_49a0f747_9_h_gemm_cu_0245b5694cuda3std6ranges3__45__cpo8distanceE,(_ZN39_INTERNAL_49a0f747_9_h_gemm_cu_0245b5694cuda3std3__45__cpo6cbeginE - _ZN39_INTERNAL_49a0f747_9_h_gemm_cu_0245b5694cuda3std6ranges3__45__cpo8distanceE)
_ZN39_INTERNAL_49a0f747_9_h_gemm_cu_0245b5694cuda3std6ranges3__45__cpo8distanceE:
	.zero		1
	.type		_ZN39_INTERNAL_49a0f747_9_h_gemm_cu_0245b5694cuda3std3__45__cpo6cbeginE,@object
	.size		_ZN39_INTERNAL_49a0f747_9_h_gemm_cu_0245b5694cuda3std3__45__cpo6cbeginE,(_ZN39_INTERNAL_49a0f747_9_h_gemm_cu_0245b5694cuda3std6ranges3__45__cpo7advanceE - _ZN39_INTERNAL_49a0f747_9_h_gemm_cu_0245b5694cuda3std3__45__cpo6cbeginE)
_ZN39_INTERNAL_49a0f747_9_h_gemm_cu_0245b5694cuda3std3__45__cpo6cbeginE:
	.zero		1
	.type		_ZN39_INTERNAL_49a0f747_9_h_gemm_cu_0245b5694cuda3std6ranges3__45__cpo7advanceE,@object
	.size		_ZN39_INTERNAL_49a0f747_9_h_gemm_cu_0245b5694cuda3std6ranges3__45__cpo7advanceE,(_ZN39_INTERNAL_49a0f747_9_h_gemm_cu_0245b5694cuda3std3__45__cpo7crbeginE - _ZN39_INTERNAL_49a0f747_9_h_gemm_cu_0245b5694cuda3std6ranges3__45__cpo7advanceE)
_ZN39_INTERNAL_49a0f747_9_h_gemm_cu_0245b5694cuda3std6ranges3__45__cpo7advanceE:
	.zero		1
	.type		_ZN39_INTERNAL_49a0f747_9_h_gemm_cu_0245b5694cuda3std3__45__cpo7crbeginE,@object
	.size		_ZN39_INTERNAL_49a0f747_9_h_gemm_cu_0245b5694cuda3std3__45__cpo7crbeginE,(_ZN39_INTERNAL_49a0f747_9_h_gemm_cu_0245b5694cuda3std6ranges3__45__cpo4dataE - _ZN39_INTERNAL_49a0f747_9_h_gemm_cu_0245b5694cuda3std3__45__cpo7crbeginE)
_ZN39_INTERNAL_49a0f747_9_h_gemm_cu_0245b5694cuda3std3__45__cpo7crbeginE:
	.zero		1
	.type		_ZN39_INTERNAL_49a0f747_9_h_gemm_cu_0245b5694cuda3std6ranges3__45__cpo4dataE,@object
	.size		_ZN39_INTERNAL_49a0f747_9_h_gemm_cu_0245b5694cuda3std6ranges3__45__cpo4dataE,(_ZN39_INTERNAL_49a0f747_9_h_gemm_cu_0245b5694cuda3std6ranges3__45__cpo5beginE - _ZN39_INTERNAL_49a0f747_9_h_gemm_cu_0245b5694cuda3std6ranges3__45__cpo4dataE)
_ZN39_INTERNAL_49a0f747_9_h_gemm_cu_0245b5694cuda3std6ranges3__45__cpo4dataE:
	.zero		1
	.type		_ZN39_INTERNAL_49a0f747_9_h_gemm_cu_0245b5694cuda3std6ranges3__45__cpo5beginE,@object
	.size		_ZN39_INTERNAL_49a0f747_9_h_gemm_cu_0245b5694cuda3std6ranges3__45__cpo5beginE,(_ZN39_INTERNAL_49a0f747_9_h_gemm_cu_0245b5694cuda3std3__441_GLOBAL__N__49a0f747_9_h_gemm_cu_0245b5696ignoreE - _ZN39_INTERNAL_49a0f747_9_h_gemm_cu_0245b5694cuda3std6ranges3__45__cpo5beginE)
_ZN39_INTERNAL_49a0f747_9_h_gemm_cu_0245b5694cuda3std6ranges3__45__cpo5beginE:
	.zero		1
	.type		_ZN39_INTERNAL_49a0f747_9_h_gemm_cu_0245b5694cuda3std3__441_GLOBAL__N__49a0f747_9_h_gemm_cu_0245b5696ignoreE,@object
	.size		_ZN39_INTERNAL_49a0f747_9_h_gemm_cu_0245b5694cuda3std3__441_GLOBAL__N__49a0f747_9_h_gemm_cu_0245b5696ignoreE,(_ZN39_INTERNAL_49a0f747_9_h_gemm_cu_0245b5694cuda3std6ranges3__45__cpo4sizeE - _ZN39_INTERNAL_49a0f747_9_h_gemm_cu_0245b5694cuda3std3__441_GLOBAL__N__49a0f747_9_h_gemm_cu_0245b5696ignoreE)
_ZN39_INTERNAL_49a0f747_9_h_gemm_cu_0245b5694cuda3std3__441_GLOBAL__N__49a0f747_9_h_gemm_cu_0245b5696ignoreE:
	.zero		1
	.type		_ZN39_INTERNAL_49a0f747_9_h_gemm_cu_0245b5694cuda3std6ranges3__45__cpo4sizeE,@object
	.size		_ZN39_INTERNAL_49a0f747_9_h_gemm_cu_0245b5694cuda3std6ranges3__45__cpo4sizeE,(_ZN39_INTERNAL_49a0f747_9_h_gemm_cu_0245b5694cuda3std3__45__cpo5beginE - _ZN39_INTERNAL_49a0f747_9_h_gemm_cu_0245b5694cuda3std6ranges3__45__cpo4sizeE)
_ZN39_INTERNAL_49a0f747_9_h_gemm_cu_0245b5694cuda3std6ranges3__45__cpo4sizeE:
	.zero		1
	.type		_ZN39_INTERNAL_49a0f747_9_h_gemm_cu_0245b5694cuda3std3__45__cpo5beginE,@object
	.size		_ZN39_INTERNAL_49a0f747_9_h_gemm_cu_0245b5694cuda3std3__45__cpo5beginE,(_ZN39_INTERNAL_49a0f747_9_h_gemm_cu_0245b5694cuda3std6ranges3__45__cpo6cbeginE - _ZN39_INTERNAL_49a0f747_9_h_gemm_cu_0245b5694cuda3std3__45__cpo5beginE)
_ZN39_INTERNAL_49a0f747_9_h_gemm_cu_0245b5694cuda3std3__45__cpo5beginE:
	.zero		1
	.type		_ZN39_INTERNAL_49a0f747_9_h_gemm_cu_0245b5694cuda3std6ranges3__45__cpo6cbeginE,@object
	.size		_ZN39_INTERNAL_49a0f747_9_h_gemm_cu_0245b5694cuda3std6ranges3__45__cpo6cbeginE,(_ZN39_INTERNAL_49a0f747_9_h_gemm_cu_0245b5694cuda3std3__45__cpo6rbeginE - _ZN39_INTERNAL_49a0f747_9_h_gemm_cu_0245b5694cuda3std6ranges3__45__cpo6cbeginE)
_ZN39_INTERNAL_49a0f747_9_h_gemm_cu_0245b5694cuda3std6ranges3__45__cpo6cbeginE:
	.zero		1
	.type		_ZN39_INTERNAL_49a0f747_9_h_gemm_cu_0245b5694cuda3std3__45__cpo6rbeginE,@object
	.size		_ZN39_INTERNAL_49a0f747_9_h_gemm_cu_0245b5694cuda3std3__45__cpo6rbeginE,(_ZN39_INTERNAL_49a0f747_9_h_gemm_cu_0245b5694cuda3std6ranges3__45__cpo4nextE - _ZN39_INTERNAL_49a0f747_9_h_gemm_cu_0245b5694cuda3std3__45__cpo6rbeginE)
_ZN39_INTERNAL_49a0f747_9_h_gemm_cu_0245b5694cuda3std3__45__cpo6rbeginE:
	.zero		1
	.type		_ZN39_INTERNAL_49a0f747_9_h_gemm_cu_0245b5694cuda3std6ranges3__45__cpo4nextE,@object
	.size		_ZN39_INTERNAL_49a0f747_9_h_gemm_cu_0245b5694cuda3std6ranges3__45__cpo4nextE,(_ZN39_INTERNAL_49a0f747_9_h_gemm_cu_0245b5694cuda3std6ranges3__45__cpo4swapE - _ZN39_INTERNAL_49a0f747_9_h_gemm_cu_0245b5694cuda3std6ranges3__45__cpo4nextE)
_ZN39_INTERNAL_49a0f747_9_h_gemm_cu_0245b5694cuda3std6ranges3__45__cpo4nextE:
	.zero		1
	.type		_ZN39_INTERNAL_49a0f747_9_h_gemm_cu_0245b5694cuda3std6ranges3__45__cpo4swapE,@object
	.size		_ZN39_INTERNAL_49a0f747_9_h_gemm_cu_0245b5694cuda3std6ranges3__45__cpo4swapE,(_ZN39_INTERNAL_49a0f747_9_h_gemm_cu_0245b5694cuda3std3__420unreachable_sentinelE - _ZN39_INTERNAL_49a0f747_9_h_gemm_cu_0245b5694cuda3std6ranges3__45__cpo4swapE)
_ZN39_INTERNAL_49a0f747_9_h_gemm_cu_0245b5694cuda3std6ranges3__45__cpo4swapE:
	.zero		1
	.type		_ZN39_INTERNAL_49a0f747_9_h_gemm_cu_0245b5694cuda3std3__420unreachable_sentinelE,@object
	.size		_ZN39_INTERNAL_49a0f747_9_h_gemm_cu_0245b5694cuda3std3__420unreachable_sentinelE,(_ZN39_INTERNAL_49a0f747_9_h_gemm_cu_0245b5696thrust24THRUST_300001_SM_1030_NS6system6detail10sequential3seqE - _ZN39_INTERNAL_49a0f747_9_h_gemm_cu_0245b5694cuda3std3__420unreachable_sentinelE)
_ZN39_INTERNAL_49a0f747_9_h_gemm_cu_0245b5694cuda3std3__420unreachable_sentinelE:
	.zero		1
	.type		_ZN39_INTERNAL_49a0f747_9_h_gemm_cu_0245b5696thrust24THRUST_300001_SM_1030_NS6system6detail10sequential3seqE,@object
	.size		_ZN39_INTERNAL_49a0f747_9_h_gemm_cu_0245b5696thrust24THRUST_300001_SM_1030_NS6system6detail10sequential3seqE,(_ZN39_INTERNAL_49a0f747_9_h_gemm_cu_0245b5694cuda3std3__45__cpo4cendE - _ZN39_INTERNAL_49a0f747_9_h_gemm_cu_0245b5696thrust24THRUST_300001_SM_1030_NS6system6detail10sequential3seqE)
_ZN39_INTERNAL_49a0f747_9_h_gemm_cu_0245b5696thrust24THRUST_300001_SM_1030_NS6system6detail10sequential3seqE:
	.zero		1
	.type		_ZN39_INTERNAL_49a0f747_9_h_gemm_cu_0245b5694cuda3std3__45__cpo4cendE,@object
	.size		_ZN39_INTERNAL_49a0f747_9_h_gemm_cu_0245b5694cuda3std3__45__cpo4cendE,(_ZN39_INTERNAL_49a0f747_9_h_gemm_cu_0245b5694cuda3std6ranges3__45__cpo9iter_swapE - _ZN39_INTERNAL_49a0f747_9_h_gemm_cu_0245b5694cuda3std3__45__cpo4cendE)
_ZN39_INTERNAL_49a0f747_9_h_gemm_cu_0245b5694cuda3std3__45__cpo4cendE:
	.zero		1
	.type		_ZN39_INTERNAL_49a0f747_9_h_gemm_cu_0245b5694cuda3std6ranges3__45__cpo9iter_swapE,@object
	.size		_ZN39_INTERNAL_49a0f747_9_h_gemm_cu_0245b5694cuda3std6ranges3__45__cpo9iter_swapE,(_ZN39_INTERNAL_49a0f747_9_h_gemm_cu_0245b5694cuda3std3__45__cpo5crendE - _ZN39_INTERNAL_49a0f747_9_h_gemm_cu_0245b5694cuda3std6ranges3__45__cpo9iter_swapE)
_ZN39_INTERNAL_49a0f747_9_h_gemm_cu_0245b5694cuda3std6ranges3__45__cpo9iter_swapE:
	.zero		1
	.type		_ZN39_INTERNAL_49a0f747_9_h_gemm_cu_0245b5694cuda3std3__45__cpo5crendE,@object
	.size		_ZN39_INTERNAL_49a0f747_9_h_gemm_cu_0245b5694cuda3std3__45__cpo5crendE,(_ZN39_INTERNAL_49a0f747_9_h_gemm_cu_0245b5694cuda3std6ranges3__45__cpo5cdataE - _ZN39_INTERNAL_49a0f747_9_h_gemm_cu_0245b5694cuda3std3__45__cpo5crendE)
_ZN39_INTERNAL_49a0f747_9_h_gemm_cu_0245b5694cuda3std3__45__cpo5crendE:
	.zero		1
	.type		_ZN39_INTERNAL_49a0f747_9_h_gemm_cu_0245b5694cuda3std6ranges3__45__cpo5cdataE,@object
	.size		_ZN39_INTERNAL_49a0f747_9_h_gemm_cu_0245b5694cuda3std6ranges3__45__cpo5cdataE,(_ZN39_INTERNAL_49a0f747_9_h_gemm_cu_0245b5694cuda3std6ranges3__45__cpo3endE - _ZN39_INTERNAL_49a0f747_9_h_gemm_cu_0245b5694cuda3std6ranges3__45__cpo5cdataE)
_ZN39_INTERNAL_49a0f747_9_h_gemm_cu_0245b5694cuda3std6ranges3__45__cpo5cdataE:
	.zero		1
	.type		_ZN39_INTERNAL_49a0f747_9_h_gemm_cu_0245b5694cuda3std6ranges3__45__cpo3endE,@object
	.size		_ZN39_INTERNAL_49a0f747_9_h_gemm_cu_0245b5694cuda3std6ranges3__45__cpo3endE,(_ZN39_INTERNAL_49a0f747_9_h_gemm_cu_0245b5694cuda3std3__419piecewise_constructE - _ZN39_INTERNAL_49a0f747_9_h_gemm_cu_0245b5694cuda3std6ranges3__45__cpo3endE)
_ZN39_INTERNAL_49a0f747_9_h_gemm_cu_0245b5694cuda3std6ranges3__45__cpo3endE:
	.zero		1
	.type		_ZN39_INTERNAL_49a0f747_9_h_gemm_cu_0245b5694cuda3std3__419piecewise_constructE,@object
	.size		_ZN39_INTERNAL_49a0f747_9_h_gemm_cu_0245b5694cuda3std3__419piecewise_constructE,(_ZN39_INTERNAL_49a0f747_9_h_gemm_cu_0245b5694cuda3std6ranges3__45__cpo5ssizeE - _ZN39_INTERNAL_49a0f747_9_h_gemm_cu_0245b5694cuda3std3__419piecewise_constructE)
_ZN39_INTERNAL_49a0f747_9_h_gemm_cu_0245b5694cuda3std3__419piecewise_constructE:
	.zero		1
	.type		_ZN39_INTERNAL_49a0f747_9_h_gemm_cu_0245b5694cuda3std6ranges3__45__cpo5ssizeE,@object
	.size		_ZN39_INTERNAL_49a0f747_9_h_gemm_cu_0245b5694cuda3std6ranges3__45__cpo5ssizeE,(_ZN39_INTERNAL_49a0f747_9_h_gemm_cu_0245b5694cuda3std3__45__cpo3endE - _ZN39_INTERNAL_49a0f747_9_h_gemm_cu_0245b5694cuda3std6ranges3__45__cpo5ssizeE)
_ZN39_INTERNAL_49a0f747_9_h_gemm_cu_0245b5694cuda3std6ranges3__45__cpo5ssizeE:
	.zero		1
	.type		_ZN39_INTERNAL_49a0f747_9_h_gemm_cu_0245b5694cuda3std3__45__cpo3endE,@object
	.size		_ZN39_INTERNAL_49a0f747_9_h_gemm_cu_0245b5694cuda3std3__45__cpo3endE,(_ZN39_INTERNAL_49a0f747_9_h_gemm_cu_0245b5694cuda3std6ranges3__45__cpo4cendE - _ZN39_INTERNAL_49a0f747_9_h_gemm_cu_0245b5694cuda3std3__45__cpo3endE)
_ZN39_INTERNAL_49a0f747_9_h_gemm_cu_0245b5694cuda3std3__45__cpo3endE:
	.zero		1
	.type		_ZN39_INTERNAL_49a0f747_9_h_gemm_cu_0245b5694cuda3std6ranges3__45__cpo4cendE,@object
	.size		_ZN39_INTERNAL_49a0f747_9_h_gemm_cu_0245b5694cuda3std6ranges3__45__cpo4cendE,(_ZN39_INTERNAL_49a0f747_9_h_gemm_cu_0245b5694cuda3std3__45__cpo4rendE - _ZN39_INTERNAL_49a0f747_9_h_gemm_cu_0245b5694cuda3std6ranges3__45__cpo4cendE)
_ZN39_INTERNAL_49a0f747_9_h_gemm_cu_0245b5694cuda3std6ranges3__45__cpo4cendE:
	.zero		1
	.type		_ZN39_INTERNAL_49a0f747_9_h_gemm_cu_0245b5694cuda3std3__45__cpo4rendE,@object
	.size		_ZN39_INTERNAL_49a0f747_9_h_gemm_cu_0245b5694cuda3std3__45__cpo4rendE,(_ZN39_INTERNAL_49a0f747_9_h_gemm_cu_0245b5694cuda3std6ranges3__45__cpo4prevE - _ZN39_INTERNAL_49a0f747_9_h_gemm_cu_0245b5694cuda3std3__45__cpo4rendE)
_ZN39_INTERNAL_49a0f747_9_h_gemm_cu_0245b5694cuda3std3__45__cpo4rendE:
	.zero		1
	.type		_ZN39_INTERNAL_49a0f747_9_h_gemm_cu_0245b5694cuda3std6ranges3__45__cpo4prevE,@object
	.size		_ZN39_INTERNAL_49a0f747_9_h_gemm_cu_0245b5694cuda3std6ranges3__45__cpo4prevE,(_ZN39_INTERNAL_49a0f747_9_h_gemm_cu_0245b5694cuda3std6ranges3__45__cpo9iter_moveE - _ZN39_INTERNAL_49a0f747_9_h_gemm_cu_0245b5694cuda3std6ranges3__45__cpo4prevE)
_ZN39_INTERNAL_49a0f747_9_h_gemm_cu_0245b5694cuda3std6ranges3__45__cpo4prevE:
	.zero		1
	.type		_ZN39_INTERNAL_49a0f747_9_h_gemm_cu_0245b5694cuda3std6ranges3__45__cpo9iter_moveE,@object
	.size		_ZN39_INTERNAL_49a0f747_9_h_gemm_cu_0245b5694cuda3std6ranges3__45__cpo9iter_moveE,(.L_13 - _ZN39_INTERNAL_49a0f747_9_h_gemm_cu_0245b5694cuda3std6ranges3__45__cpo9iter_moveE)
_ZN39_INTERNAL_49a0f747_9_h_gemm_cu_0245b5694cuda3std6ranges3__45__cpo9iter_moveE:
	.zero		1
.L_13:


//--------------------- .nv.shared._Z18h_gemm_tall_kerneliiiPK6__halfS1_PS_b --------------------------
	.section	.nv.shared._Z18h_gemm_tall_kerneliiiPK6__halfS1_PS_b,"aw",@nobits
	.sectionflags	@""
	.align	2
.nv.shared._Z18h_gemm_tall_kerneliiiPK6__halfS1_PS_b:
	.zero		3072


//--------------------- .nv.constant0._Z18h_gemm_wide_kerneliiiPK6__halfS1_PS_b --------------------------
	.section	.nv.constant0._Z18h_gemm_wide_kerneliiiPK6__halfS1_PS_b,"a",@progbits
	.sectionflags	@""
	.align	4
.nv.constant0._Z18h_gemm_wide_kerneliiiPK6__halfS1_PS_b:
	.zero		937


//--------------------- .nv.constant0._Z18h_gemm_tall_kerneliiiPK6__halfS1_PS_b --------------------------
	.section	.nv.constant0._Z18h_gemm_tall_kerneliiiPK6__halfS1_PS_b,"a",@progbits
	.sectionflags	@""
	.align	4
.nv.constant0._Z18h_gemm_tall_kerneliiiPK6__halfS1_PS_b:
	.zero		937


//--------------------- SYMBOLS --------------------------

	.type		.nv.reservedSmem.offset0,@object
	.size		.nv.reservedSmem.offset0,0x4
	.type		.nv.reservedSmem.cap,@object
	.size		.nv.reservedSmem.cap,0x4
